def gluon_wgmma(
    a_ptr,
    b_ptr,
    c_ptr,
    M,
    N,
    K,
    stride_am,
    stride_bk,
    stride_cm,
    BLOCK_M: gl.constexpr,
    BLOCK_N: gl.constexpr,
    BLOCK_K: gl.constexpr,
    DTYPE: gl.constexpr,
    A_LAYOUT: gl.constexpr,
    B_LAYOUT: gl.constexpr,
    C_LAYOUT: gl.constexpr,
    B_SHAPE: gl.constexpr,
    TRANS_B: gl.constexpr,
    NUM_BUFFERS: gl.constexpr,
    NUM_WARPS: gl.constexpr,
):
    a_desc = tma.make_tensor_descriptor(
        a_ptr, [M, K], [stride_am, 1], [BLOCK_M, BLOCK_K], A_LAYOUT
    )
    b_desc = tma.make_tensor_descriptor(
        b_ptr,
        [N, K] if TRANS_B else [K, N],
        [stride_bk, 1],
        B_SHAPE,
        B_LAYOUT,
    )
    c_desc = tma.make_tensor_descriptor(
        c_ptr, [M, N], [stride_cm, 1], [BLOCK_M, BLOCK_N], C_LAYOUT
    )

    a_bufs = gl.allocate_shared_memory(
        DTYPE, [NUM_BUFFERS, BLOCK_M, BLOCK_K], A_LAYOUT
    )
    b_bufs = gl.allocate_shared_memory(DTYPE, [NUM_BUFFERS] + B_SHAPE, B_LAYOUT)

    pid_m = gl.program_id(0)
    pid_n = gl.program_id(1)
    off_m = pid_m * BLOCK_M
    off_n = pid_n * BLOCK_N

    mma_layout: gl.constexpr = pick_wgmma_layout(DTYPE, BLOCK_M, BLOCK_N, NUM_WARPS)
    acc = warpgroup_mma_init(
        gl.zeros((BLOCK_M, BLOCK_N), dtype=gl.float32, layout=mma_layout)
    )

    bars = gl.allocate_shared_memory(
        gl.int64, [NUM_BUFFERS, 1], mbarrier.MBarrierLayout()
    )
    for i in gl.static_range(NUM_BUFFERS):
        mbarrier.init(bars.index(i), count=1)
    idx = 0
    phase = 0

    for k in range(0, K, BLOCK_K):
        a = a_bufs.index(idx)
        b = b_bufs.index(idx)
        bar = bars.index(idx)
        mbarrier.expect(bar, a_desc.block_type.nbytes + b_desc.block_type.nbytes)
        tma.async_copy_global_to_shared(a_desc, [off_m, k], bar, a)
        tma.async_copy_global_to_shared(
            b_desc, [off_n, k] if TRANS_B else [k, off_n], bar, b
        )
        mbarrier.wait(bar, phase=phase)

        if TRANS_B:
            b = b.permute((1, 0))
        acc = warpgroup_mma_wait(num_outstanding=0, deps=(acc,))
        acc = warpgroup_mma(a, b, acc, is_async=True)

        idx += 1
        if idx == NUM_BUFFERS:
            idx = 0
            phase ^= 1

    acc = warpgroup_mma_wait(num_outstanding=0, deps=(acc,))
    for i in gl.static_range(NUM_BUFFERS):
        mbarrier.invalidate(bars.index(i))

    c_smem = gl.allocate_shared_memory(DTYPE, [BLOCK_M, BLOCK_N], C_LAYOUT)
    c_smem.store(acc.to(DTYPE))
    fence_async_shared()
    tma.async_copy_shared_to_global(c_desc, [off_m, off_n], c_smem)
    tma.store_wait(pendings=0)

# config = {"BLOCK_K": 128, "BLOCK_M": 128, "BLOCK_N": 128, "arch": "sm_90", "dtype": "bf16", "num_buffers": 3, "num_warps": 4, "trans_b": 1}
# arch = sm_90


// ===== COMPILED SASS (sm_90a) =====

	.target	sm_90a

	.elftype	@"ET_EXEC"


//--------------------- .note.nv.tkinfo           --------------------------
	.section	.note.nv.tkinfo,"",@"SHT_NOTE"
	.sectionflags	@"SHF_NOTE_NV_TKINFO"
	.tkinfo
        /*0018*/ 	.word	0x00000002
        /*0030*/ 	.string	""
        /*0030*/ 	.string	"ptxas"
        /*0030*/ 	.string	"Cuda compilation tools, release 13.0, V13.0.88"
        /*0030*/ 	.string	"Build cuda_13.0.r13.0/compiler.36424714_0"
        /*0030*/ 	.string	"-v  -suppress-debug-info  -lineinfo  -arch sm_90a "



//--------------------- .note.nv.cuinfo           --------------------------
	.section	.note.nv.cuinfo,"",@"SHT_NOTE"
	.sectionflags	@"SHF_NOTE_NV_CUINFO"
        /*0018*/ 	.short	0x0002
        /*001a*/ 	.short	0x005a
        /*001c*/ 	.short	0x0082
	.zero		2


//--------------------- .nv.info                  --------------------------
	.section	.nv.info,"",@"SHT_CUDA_INFO"
	.align	4


	//----- nvinfo : EIATTR_REGCOUNT
	.align		4
        /*0000*/ 	.byte	0x04, 0x2f
        /*0002*/ 	.short	(.L_1 - .L_0)
	.align		4
.L_0:
        /*0004*/ 	.word	index@(gluon_wgmma)
        /*0008*/ 	.word	0x0000009a


	//----- nvinfo : EIATTR_FRAME_SIZE
	.align		4
.L_1:
        /*000c*/ 	.byte	0x04, 0x11
        /*000e*/ 	.short	(.L_3 - .L_2)
	.align		4
.L_2:
        /*0010*/ 	.word	index@(gluon_wgmma)
        /*0014*/ 	.word	0x00000000


	//----- nvinfo : EIATTR_MIN_STACK_SIZE
	.align		4
.L_3:
        /*0018*/ 	.byte	0x04, 0x12
        /*001a*/ 	.short	(.L_5 - .L_4)
	.align		4
.L_4:
        /*001c*/ 	.word	index@(gluon_wgmma)
        /*0020*/ 	.word	0x00000000
.L_5:


//--------------------- .nv.compat                --------------------------
	.section	.nv.compat,"",@"SHT_CUDA_COMPAT_INFO"
	.align	4
        /*0000*/ 	.byte	0x02, 0x09, 0x01, 0x00, 0x02, 0x02, 0x04, 0x00, 0x02, 0x05, 0x05, 0x00, 0x03, 0x07, 0x01, 0x01
        /*0010*/ 	.byte	0x02, 0x03, 0x03, 0x00, 0x02, 0x06, 0x01, 0x00, 0x04, 0x0b, 0x08, 0x00, 0x00, 0x00, 0x00, 0x00
        /*0020*/ 	.byte	0x00, 0x00, 0x00, 0x00


//--------------------- .nv.info.gluon_wgmma      --------------------------
	.section	.nv.info.gluon_wgmma,"",@"SHT_CUDA_INFO"
	.sectionflags	@""
	.align	4


	//----- nvinfo : EIATTR_CUDA_API_VERSION
	.align		4
        /*0000*/ 	.byte	0x04, 0x37
        /*0002*/ 	.short	(.L_7 - .L_6)
.L_6:
        /*0004*/ 	.word	0x00000082


	//----- nvinfo : EIATTR_KPARAM_INFO
	.align		4
.L_7:
        /*0008*/ 	.byte	0x04, 0x17
        /*000a*/ 	.short	(.L_9 - .L_8)
.L_8:
        /*000c*/ 	.word	0x00000000
        /*0010*/ 	.short	0x000a
        /*0012*/ 	.short	0x0048
        /*0014*/ 	.byte	0x00, 0xf4, 0x21, 0x00


	//----- nvinfo : EIATTR_KPARAM_INFO
	.align		4
.L_9:
        /*0018*/ 	.byte	0x04, 0x17
        /*001a*/ 	.short	(.L_11 - .L_10)
.L_10:
        /*001c*/ 	.word	0x00000000
        /*0020*/ 	.short	0x0009
        /*0022*/ 	.short	0x0040
        /*0024*/ 	.byte	0x00, 0xf4, 0x21, 0x00


	//----- nvinfo : EIATTR_KPARAM_INFO
	.align		4
.L_11:
        /*0028*/ 	.byte	0x04, 0x17
        /*002a*/ 	.short	(.L_13 - .L_12)
.L_12:
        /*002c*/ 	.word	0x00000000
        /*0030*/ 	.short	0x0008
        /*0032*/ 	.short	0x0038
        /*0034*/ 	.byte	0x00, 0xf0, 0x21, 0x00


	//----- nvinfo : EIATTR_KPARAM_INFO
	.align		4
.L_13:
        /*0038*/ 	.byte	0x04, 0x17
        /*003a*/ 	.short	(.L_15 - .L_14)
.L_14:
        /*003c*/ 	.word	0x00000000
        /*0040*/ 	.short	0x0007
        /*0042*/ 	.short	0x0030
        /*0044*/ 	.byte	0x00, 0xf0, 0x21, 0x00


	//----- nvinfo : EIATTR_KPARAM_INFO
	.align		4
.L_15:
        /*0048*/ 	.byte	0x04, 0x17
        /*004a*/ 	.short	(.L_17 - .L_16)
.L_16:
        /*004c*/ 	.word	0x00000000
        /*0050*/ 	.short	0x0006
        /*0052*/ 	.short	0x0028
        /*0054*/ 	.byte	0x00, 0xf0, 0x21, 0x00


	//----- nvinfo : EIATTR_KPARAM_INFO
	.align		4
.L_17:
        /*0058*/ 	.byte	0x04, 0x17
        /*005a*/ 	.short	(.L_19 - .L_18)
.L_18:
        /*005c*/ 	.word	0x00000000
        /*0060*/ 	.short	0x0005
        /*0062*/ 	.short	0x0020
        /*0064*/ 	.byte	0x00, 0xf0, 0x11, 0x00


	//----- nvinfo : EIATTR_KPARAM_INFO
	.align		4
.L_19:
        /*0068*/ 	.byte	0x04, 0x17
        /*006a*/ 	.short	(.L_21 - .L_20)
.L_20:
        /*006c*/ 	.word	0x00000000
        /*0070*/ 	.short	0x0004
        /*0072*/ 	.short	0x001c
        /*0074*/ 	.byte	0x00, 0xf0, 0x11, 0x00


	//----- nvinfo : EIATTR_KPARAM_INFO
	.align		4
.L_21:
        /*0078*/ 	.byte	0x04, 0x17
        /*007a*/ 	.short	(.L_23 - .L_22)
.L_22:
        /*007c*/ 	.word	0x00000000
        /*0080*/ 	.short	0x0003
        /*0082*/ 	.short	0x0018
        /*0084*/ 	.byte	0x00, 0xf0, 0x11, 0x00


	//----- nvinfo : EIATTR_KPARAM_INFO
	.align		4
.L_23:
        /*0088*/ 	.byte	0x04, 0x17
        /*008a*/ 	.short	(.L_25 - .L_24)
.L_24:
        /*008c*/ 	.word	0x00000000
        /*0090*/ 	.short	0x0002
        /*0092*/ 	.short	0x0010
        /*0094*/ 	.byte	0x00, 0xf4, 0x21, 0x00


	//----- nvinfo : EIATTR_KPARAM_INFO
	.align		4
.L_25:
        /*0098*/ 	.byte	0x04, 0x17
        /*009a*/ 	.short	(.L_27 - .L_26)
.L_26:
        /*009c*/ 	.word	0x00000000
        /*00a0*/ 	.short	0x0001
        /*00a2*/ 	.short	0x0008
        /*00a4*/ 	.byte	0x00, 0xf4, 0x21, 0x00


	//----- nvinfo : EIATTR_KPARAM_INFO
	.align		4
.L_27:
        /*00a8*/ 	.byte	0x04, 0x17
        /*00aa*/ 	.short	(.L_29 - .L_28)
.L_28:
        /*00ac*/ 	.word	0x00000000
        /*00b0*/ 	.short	0x0000
        /*00b2*/ 	.short	0x0000
        /*00b4*/ 	.byte	0x00, 0xf4, 0x21, 0x00


	//----- nvinfo : EIATTR_SPARSE_MMA_MASK
	.align		4
.L_29:
        /*00b8*/ 	.byte	0x03, 0x50
        /*00ba*/ 	.short	0x0000


	//----- nvinfo : EIATTR_MAXREG_COUNT
	.align		4
        /*00bc*/ 	.byte	0x03, 0x1b
        /*00be*/ 	.short	0x00ff


	//----- nvinfo : EIATTR_NUM_BARRIERS
	.align		4
        /*00c0*/ 	.byte	0x02, 0x4c
        /*00c2*/ 	.byte	0x01
	.zero		1


	//----- nvinfo : EIATTR_MERCURY_ISA_VERSION
	.align		4
        /*00c4*/ 	.byte	0x03, 0x5f
        /*00c6*/ 	.short	0x0101


	//----- nvinfo : EIATTR_INT_WARP_WIDE_INSTR_OFFSETS
	.align		4
        /*00c8*/ 	.byte	0x04, 0x31
        /*00ca*/ 	.short	(.L_31 - .L_30)


	//   ....[0]....
.L_30:
        /*00cc*/ 	.word	0x00001320


	//   ....[1]....
        /*00d0*/ 	.word	0x00001340


	//   ....[2]....
        /*00d4*/ 	.word	0x00001350


	//   ....[3]....
        /*00d8*/ 	.word	0x00001430


	//   ....[4]....
        /*00dc*/ 	.word	0x00001d60


	//   ....[5]....
        /*00e0*/ 	.word	0x00001d70


	//   ....[6]....
        /*00e4*/ 	.word	0x00001e00


	//   ....[7]....
        /*00e8*/ 	.word	0x00001e10


	//   ....[8]....
        /*00ec*/ 	.word	0x00002440


	//   ....[9]....
        /*00f0*/ 	.word	0x00002460


	//----- nvinfo : EIATTR_COOP_GROUP_MASK_REGIDS
	.align		4
.L_31:
        /*00f4*/ 	.byte	0x04, 0x29
        /*00f6*/ 	.short	(.L_33 - .L_32)


	//   ....[0]....
.L_32:
        /*00f8*/ 	.word	0xffffffff


	//   ....[1]....
        /*00fc*/ 	.word	0xffffffff


	//   ....[2]....
        /*0100*/ 	.word	0xffffffff


	//----- nvinfo : EIATTR_COOP_GROUP_INSTR_OFFSETS
	.align		4
.L_33:
        /*0104*/ 	.byte	0x04, 0x28
        /*0106*/ 	.short	(.L_35 - .L_34)


	//   ....[0]....
.L_34:
        /*0108*/ 	.word	0x00000160


	//   ....[1]....
        /*010c*/ 	.word	0x00000700


	//   ....[2]....
        /*0110*/ 	.word	0x00000cf0


	//----- nvinfo : EIATTR_MBARRIER_INSTR_OFFSETS
	.align		4
.L_35:
        /*0114*/ 	.byte	0x04, 0x39
        /*0116*/ 	.short	(.L_37 - .L_36)


	//   ....[0]....
.L_36:
        /*0118*/ 	.word	0x000014b0
        /*011c*/ 	.word	0x000000ff
        /*0120*/ 	.word	0x00030000
        /*0124*/ 	.short	0x0100
        /*0126*/ 	.byte	0x38
	.zero		1


	//   ....[1]....
        /*0128*/ 	.word	0x00001640
        /*012c*/ 	.word	0x000000ff
        /*0130*/ 	.word	0x00030008
        /*0134*/ 	.short	0x0100
        /*0136*/ 	.byte	0x38
	.zero		1


	//   ....[2]....
        /*0138*/ 	.word	0x000017d0
        /*013c*/ 	.word	0x000000ff
        /*0140*/ 	.word	0x00030010
        /*0144*/ 	.short	0x0100
        /*0146*/ 	.byte	0x38
	.zero		1


	//   ....[3]....
        /*0148*/ 	.word	0x00001ef0
        /*014c*/ 	.word	0x000000ff
        /*0150*/ 	.word	0x00030000
        /*0154*/ 	.short	0x010a
        /*0156*/ 	.byte	0x16
	.zero		1


	//   ....[4]....
        /*0158*/ 	.word	0x000023c0
        /*015c*/ 	.word	0x000000ff
        /*0160*/ 	.word	0x00030000
        /*0164*/ 	.short	0x0108
        /*0166*/ 	.byte	0x38
	.zero		1


	//   ....[5]....
        /*0168*/ 	.word	0x00002500
        /*016c*/ 	.word	0x000000ff
        /*0170*/ 	.word	0x00030008
        /*0174*/ 	.short	0x0108
        /*0176*/ 	.byte	0x38
	.zero		1


	//   ....[6]....
        /*0178*/ 	.word	0x000025f0
        /*017c*/ 	.word	0x000000ff
        /*0180*/ 	.word	0x00030010
        /*0184*/ 	.short	0x0108
        /*0186*/ 	.byte	0x38
	.zero		1


	//   ....[7]....
        /*0188*/ 	.word	0x000029f0
        /*018c*/ 	.word	0x000000ff
        /*0190*/ 	.word	0x00030000
        /*0194*/ 	.short	0x010a
        /*0196*/ 	.byte	0x16
	.zero		1


	//----- nvinfo : EIATTR_NUM_MBARRIERS
	.align		4
.L_37:
        /*0198*/ 	.byte	0x03, 0x38
        /*019a*/ 	.short	0x0003


	//----- nvinfo : EIATTR_EXIT_INSTR_OFFSETS
	.align		4
        /*019c*/ 	.byte	0x04, 0x1c
        /*019e*/ 	.short	(.L_39 - .L_38)


	//   ....[0]....
.L_38:
        /*01a0*/ 	.word	0x000029e0


	//----- nvinfo : EIATTR_REQNTID
	.align		4
.L_39:
        /*01a4*/ 	.byte	0x04, 0x10
        /*01a6*/ 	.short	(.L_41 - .L_40)
.L_40:
        /*01a8*/ 	.word	0x00000080
        /*01ac*/ 	.word	0x00000001
        /*01b0*/ 	.word	0x00000001


	//----- nvinfo : EIATTR_CRS_STACK_SIZE
	.align		4
.L_41:
        /*01b4*/ 	.byte	0x04, 0x1e
        /*01b6*/ 	.short	(.L_43 - .L_42)
.L_42:
        /*01b8*/ 	.word	0x00000000


	//----- nvinfo : EIATTR_CBANK_PARAM_SIZE
	.align		4
.L_43:
        /*01bc*/ 	.byte	0x03, 0x19
        /*01be*/ 	.short	0x0050


	//----- nvinfo : EIATTR_PARAM_CBANK
	.align		4
        /*01c0*/ 	.byte	0x04, 0x0a
        /*01c2*/ 	.short	(.L_45 - .L_44)
	.align		4
.L_44:
        /*01c4*/ 	.word	index@(.nv.constant0.gluon_wgmma)
        /*01c8*/ 	.short	0x0210
        /*01ca*/ 	.short	0x0050


	//----- nvinfo : EIATTR_SW_WAR
	.align		4
.L_45:
        /*01cc*/ 	.byte	0x04, 0x36
        /*01ce*/ 	.short	(.L_47 - .L_46)
.L_46:
        /*01d0*/ 	.word	0x00000008
.L_47:


//--------------------- .nv.callgraph             --------------------------
	.section	.nv.callgraph,"",@"SHT_CUDA_CALLGRAPH"
	.align	4
	.sectionentsize	8
	.align		4
        /*0000*/ 	.word	0x00000000
	.align		4
        /*0004*/ 	.word	0xffffffff
	.align		4
        /*0008*/ 	.word	0x00000000
	.align		4
        /*000c*/ 	.word	0xfffffffe
	.align		4
        /*0010*/ 	.word	0x00000000
	.align		4
        /*0014*/ 	.word	0xfffffffd
	.align		4
        /*0018*/ 	.word	0x00000000
	.align		4
        /*001c*/ 	.word	0xfffffffc


//--------------------- .text.gluon_wgmma         --------------------------
	.section	.text.gluon_wgmma,"ax",@progbits
	.align	128
        .global         gluon_wgmma
        .type           gluon_wgmma,@function
        .size           gluon_wgmma,(.L_x_52 - gluon_wgmma)
        .other          gluon_wgmma,@"STO_CUDA_ENTRY STV_DEFAULT"
gluon_wgmma:
.text.gluon_wgmma:
[----:B------:R-:W-:Y:S01]  /*0000*/  LDC R1, c[0x0][0x28] ;  /* 0x00000a00ff017b82 */ /* 0x000fe20000000800 */
[----:B------:R-:W1:Y:S07]  /*0010*/  S2R R0, SR_TID.X ;  /* 0x0000000000007919 */ /* 0x000e6e0000002100 */
[----:B------:R-:W2:Y:S01]  /*0020*/  S2UR UR4, SR_CgaCtaId ;  /* 0x00000000000479c3 */ /* 0x000ea20000008800 */
[----:B------:R-:W-:Y:S01]  /*0030*/  UMOV UR56, 0x400 ;  /* 0x0000040000387882 */ /* 0x000fe20000000000 */
[----:B------:R-:W-:Y:S01]  /*0040*/  ULDC UR6, c[0x0][0xc] ;  /* 0x0000030000067ab9 */ /* 0x000fe20000000800 */
[----:B------:R-:W-:Y:S01]  /*0050*/  ULDC.64 UR48, c[0x0][0x250] ;  /* 0x0000940000307ab9 */ /* 0x000fe20000000a00 */
[----:B------:R-:W-:Y:S01]  /*0060*/  UMOV UR55, URZ ;  /* 0x0000003f00377c82 */ /* 0x000fe20008000000 */
[----:B------:R-:W-:Y:S03]  /*0070*/  BSSY B0, `(.L_x_0) ;  /* 0x000001e000007945 */ /* 0x000fe60003800000 */
[----:B------:R-:W3:Y:S08]  /*0080*/  LDC R6, c[0x0][0x228] ;  /* 0x00008a00ff067b82 */ /* 0x000ef00000000800 */
[----:B------:R-:W4:Y:S08]  /*0090*/  LDC R13, c[0x0][0x230] ;  /* 0x00008c00ff0d7b82 */ /* 0x000f300000000800 */
[----:B------:R-:W-:Y:S01]  /*00a0*/  S2UR UR50, SR_CTAID.Y ;  /* 0x00000000003279c3 */ /* 0x000fe20000002600 */
[----:B--2---:R-:W-:-:S03]  /*00b0*/  ULEA UR56, UR4, UR56, 0x18 ;  /* 0x0000003804387291 */ /* 0x004fc6000f8ec03f */
[----:B------:R-:W-:Y:S01]  /*00c0*/  ULDC UR4, c[0x0][0x10] ;  /* 0x0000040000047ab9 */ /* 0x000fe20000000800 */
[----:B-1----:R-:W-:-:S03]  /*00d0*/  LOP3.LUT R2, R0, 0x7f, RZ, 0xc0, !PT ;  /* 0x0000007f00027812 */ /* 0x002fc600078ec0ff */
[----:B------:R-:W1:Y:S01]  /*00e0*/  S2UR UR5, SR_CTAID.Z ;  /* 0x00000000000579c3 */ /* 0x000e620000002700 */
[----:B---3--:R-:W-:Y:S01]  /*00f0*/  VIADD R6, R6, 0xffffffff ;  /* 0xffffffff06067836 */ /* 0x008fe20000000000 */
[C---:B------:R-:W-:Y:S02]  /*0100*/  ISETP.GE.U32.AND P0, PT, R2.reuse, 0x20, PT ;  /* 0x000000200200780c */ /* 0x040fe40003f06070 */
[C---:B------:R-:W-:Y:S02]  /*0110*/  ISETP.NE.U32.AND P2, PT, R2.reuse, RZ, PT ;  /* 0x000000ff0200720c */ /* 0x040fe40003f45070 */
[----:B------:R-:W-:Y:S02]  /*0120*/  LEA R12, R2, UR56, 0x2 ;  /* 0x00000038020c7c11 */ /* 0x000fe4000f8e10ff */
[----:B------:R-:W2:Y:S01]  /*0130*/  S2UR UR51, SR_CTAID.X ;  /* 0x00000000003379c3 */ /* 0x000ea20000002500 */
[----:B----4-:R-:W-:-:S06]  /*0140*/  VIADD R9, R13, 0xffffffff ;  /* 0xffffffff0d097836 */ /* 0x010fcc0000000000 */
[----:B------:R3:W-:Y:S01]  /*0150*/  @!P0 STS [R12], RZ ;  /* 0x000000ff0c008388 */ /* 0x0007e20000000800 */
[----:B------:R-:W-:-:S03]  /*0160*/  NOP ;  /* 0x0000000000007918 */ /* 0x000fc60000000000 */
[----:B------:R3:W-:Y:S01]  /*0170*/  @!P2 STS [UR56+0x24], R6 ;  /* 0x00002406ff00a988 */ /* 0x0007e20008000838 */
[----:B-1----:R-:W-:-:S03]  /*0180*/  UIMAD UR4, UR5, UR4, UR50 ;  /* 0x00000004050472a4 */ /* 0x002fc6000f8e0232 */
[----:B------:R3:W-:Y:S01]  /*0190*/  @!P2 STS [UR56+0x20], R9 ;  /* 0x00002009ff00a988 */ /* 0x0007e20008000838 */
[----:B--2---:R-:W-:-:S04]  /*01a0*/  UIMAD UR4, UR4, UR6, UR51 ;  /* 0x00000006040472a4 */ /* 0x004fc8000f8e0233 */
[----:B------:R-:W-:-:S04]  /*01b0*/  UIMAD UR8, UR4, 0x180, URZ ;  /* 0x00000180040878a4 */ /* 0x000fc8000f8e023f */
[----:B------:R-:W-:-:S04]  /*01c0*/  UIADD3 UR4, UP0, UR8, UR48, URZ ;  /* 0x0000003008047290 */ /* 0x000fc8000ff1e03f */
[----:B------:R-:W-:Y:S01]  /*01d0*/  ULEA.HI.X.SX32 UR5, UR8, UR49, 0x1, UP0 ;  /* 0x0000003108057291 */ /* 0x000fe200080f0e3f */
[----:B---3--:R-:W-:Y:S11]  /*01e0*/  @P2 BRA `(.L_x_1) ;  /* 0x0000000000182947 */ /* 0x008ff60003800000 */
[----:B------:R-:W1:Y:S01]  /*01f0*/  LDS R3, [UR56+0x8] ;  /* 0x00000838ff037984 */ /* 0x000e620008000800 */
[----:B------:R-:W2:Y:S01]  /*0200*/  LDC.64 R10, c[0x0][0x210] ;  /* 0x00008400ff0a7b82 */ /* 0x000ea20000000a00 */
[----:B------:R-:W-:Y:S02]  /*0210*/  IMAD.MOV.U32 R4, RZ, RZ, 0x70 ;  /* 0x00000070ff047424 */ /* 0x000fe400078e00ff */
[----:B--2---:R2:W-:Y:S03]  /*0220*/  STS.64 [UR56], R10 ;  /* 0x0000000aff007988 */ /* 0x0045e60008000a38 */
[----:B-1----:R-:W-:-:S05]  /*0230*/  LOP3.LUT R3, R3, 0x10, R4, 0xd8, !PT ;  /* 0x0000001003037812 */ /* 0x002fca00078ed804 */
[----:B------:R2:W-:Y:S02]  /*0240*/  STS [UR56+0x8], R3 ;  /* 0x00000803ff007988 */ /* 0x0005e40008000838 */
.L_x_1:
[----:B------:R-:W-:Y:S05]  /*0250*/  BSYNC B0 ;  /* 0x0000000000007941 */ /* 0x000fea0003800000 */
.L_x_0:
[----:B------:R-:W-:Y:S04]  /*0260*/  BSSY B0, `(.L_x_2) ;  /* 0x000000a000007945 */ /* 0x000fe80003800000 */
[----:B------:R-:W-:Y:S05]  /*0270*/  @P2 BRA `(.L_x_3) ;  /* 0x0000000000202947 */ /* 0x000fea0003800000 */
[----:B--2---:R-:W1:Y:S01]  /*0280*/  LDS R3, [UR56+0x34] ;  /* 0x00003438ff037984 */ /* 0x004e620008000800 */
[----:B------:R-:W-:Y:S02]  /*0290*/  IMAD.MOV.U32 R4, RZ, RZ, 0x3f000000 ;  /* 0x3f000000ff047424 */ /* 0x000fe400078e00ff */
[----:B------:R-:W-:Y:S01]  /*02a0*/  @!P2 IMAD.MOV.U32 R5, RZ, RZ, 0x7f ;  /* 0x0000007fff05a424 */ /* 0x000fe200078e00ff */
[----:B------:R-:W2:Y:S02]  /*02b0*/  @!P2 LDS R8, [UR56+0x38] ;  /* 0x00003838ff08a984 */ /* 0x000ea40008000800 */
[----:B-1----:R-:W-:Y:S02]  /*02c0*/  LOP3.LUT R3, R3, 0xff000000, R4, 0xb8, !PT ;  /* 0xff00000003037812 */ /* 0x002fe400078eb804 */
[----:B--2---:R-:W-:-:S03]  /*02d0*/  @!P2 LOP3.LUT R4, R8, 0xff, R5, 0xb8, !PT ;  /* 0x000000ff0804a812 */ /* 0x004fc600078eb805 */
[----:B------:R1:W-:Y:S04]  /*02e0*/  STS [UR56+0x34], R3 ;  /* 0x00003403ff007988 */ /* 0x0003e80008000838 */
[----:B------:R1:W-:Y:S02]  /*02f0*/  @!P2 STS [UR56+0x38], R4 ;  /* 0x00003804ff00a988 */ /* 0x0003e40008000838 */
.L_x_3:
[----:B------:R-:W-:Y:S05]  /*0300*/  BSYNC B0 ;  /* 0x0000000000007941 */ /* 0x000fea0003800000 */
.L_x_2:
[----:B------:R-:W-:Y:S04]  /*0310*/  BSSY B0, `(.L_x_4) ;  /* 0x000000e000007945 */ /* 0x000fe80003800000 */
[----:B------:R-:W-:Y:S05]  /*0320*/  @P2 BRA `(.L_x_5) ;  /* 0x0000000000302947 */ /* 0x000fea0003800000 */
[----:B-1----:R-:W1:Y:S01]  /*0330*/  LDS R4, [UR56+0x34] ;  /* 0x00003438ff047984 */ /* 0x002e620008000800 */
[----:B--2---:R-:W2:Y:S03]  /*0340*/  LDC.64 R10, c[0x0][0x238] ;  /* 0x00008e00ff0a7b82 */ /* 0x004ea60000000a00 */
[----:B------:R-:W3:Y:S01]  /*0350*/  LDS R3, [UR56+0x1c] ;  /* 0x00001c38ff037984 */ /* 0x000ee20008000800 */
[C---:B--2---:R-:W-:Y:S01]  /*0360*/  SHF.L.U64.HI R8, R10.reuse, 0x1, R11 ;  /* 0x000000010a087819 */ /* 0x044fe2000001020b */
[----:B------:R-:W-:-:S03]  /*0370*/  IMAD.SHL.U32 R5, R10, 0x2, RZ ;  /* 0x000000020a057824 */ /* 0x000fc600078e00ff */
[--C-:B------:R-:W-:Y:S02]  /*0380*/  SHF.R.U32.HI R10, RZ, 0x4, R8.reuse ;  /* 0x00000004ff0a7819 */ /* 0x100fe40000011608 */
[----:B------:R-:W-:-:S05]  /*0390*/  SHF.R.U64 R5, R5, 0x4, R8 ;  /* 0x0000000405057819 */ /* 0x000fca0000001208 */
[----:B------:R4:W-:Y:S01]  /*03a0*/  STS [UR56+0xc], R5 ;  /* 0x00000c05ff007988 */ /* 0x0009e20008000838 */
[----:B-1----:R-:W-:Y:S02]  /*03b0*/  LOP3.LUT R4, R4, 0x7, RZ, 0xb8, !PT ;  /* 0x0000000704047812 */ /* 0x002fe400078eb8ff */
[----:B---3--:R-:W-:-:S03]  /*03c0*/  LOP3.LUT R3, R3, 0xf, R10, 0xb8, !PT ;  /* 0x0000000f03037812 */ /* 0x008fc600078eb80a */
[----:B------:R4:W-:Y:S04]  /*03d0*/  STS [UR56+0x34], R4 ;  /* 0x00003404ff007988 */ /* 0x0009e80008000838 */
[----:B------:R4:W-:Y:S02]  /*03e0*/  STS [UR56+0x1c], R3 ;  /* 0x00001c03ff007988 */ /* 0x0009e40008000838 */
.L_x_5:
[----:B------:R-:W-:Y:S05]  /*03f0*/  BSYNC B0 ;  /* 0x0000000000007941 */ /* 0x000fea0003800000 */
.L_x_4:
[----:B------:R-:W-:Y:S04]  /*0400*/  BSSY B1, `(.L_x_6) ;  /* 0x000001a000017945 */ /* 0x000fe80003800000 */
[----:B------:R-:W-:Y:S04]  /*0410*/  BSSY B0, `(.L_x_7) ;  /* 0x0000015000007945 */ /* 0x000fe80003800000 */
[----:B------:R-:W-:Y:S05]  /*0420*/  @P2 BRA `(.L_x_8) ;  /* 0x0000000000202947 */ /* 0x000fea0003800000 */
[----:B-12-4-:R-:W1:Y:S02]  /*0430*/  LDS R3, [UR56+0x34] ;  /* 0x00003438ff037984 */ /* 0x016e640008000800 */
[----:B-1----:R-:W-:-:S05]  /*0440*/  LOP3.LUT R3, R3, 0x38, RZ, 0xb8, !PT ;  /* 0x0000003803037812 */ /* 0x002fca00078eb8ff */
[----:B------:R1:W-:Y:S01]  /*0450*/  STS [UR56+0x34], R3 ;  /* 0x00003403ff007988 */ /* 0x0003e20008000838 */
[----:B------:R-:W-:Y:S05]  /*0460*/  @P2 BRA `(.L_x_9) ;  /* 0x0000000000202947 */ /* 0x000fea0003800000 */
[----:B-1----:R-:W1:Y:S01]  /*0470*/  LDS R3, [UR56+0x8] ;  /* 0x00000838ff037984 */ /* 0x002e620008000800 */
[----:B------:R-:W-:-:S05]  /*0480*/  IMAD.MOV.U32 R4, RZ, RZ, 0x780 ;  /* 0x00000780ff047424 */ /* 0x000fca00078e00ff */
[----:B-1----:R-:W-:-:S05]  /*0490*/  LOP3.LUT R3, R3, 0x500, R4, 0xd8, !PT ;  /* 0x0000050003037812 */ /* 0x002fca00078ed804 */
[----:B------:R3:W-:Y:S02]  /*04a0*/  STS [UR56+0x8], R3 ;  /* 0x00000803ff007988 */ /* 0x0007e40008000838 */
.L_x_8:
[----:B------:R-:W-:Y:S05]  /*04b0*/  @P2 BRA `(.L_x_10) ;  /* 0x0000000000282947 */ /* 0x000fea0003800000 */
[----:B-1234-:R-:W1:Y:S02]  /*04c0*/  LDS R3, [UR56+0x8] ;  /* 0x00000838ff037984 */ /* 0x01ee640008000800 */
[----:B-1----:R-:W-:-:S05]  /*04d0*/  LOP3.LUT R3, R3, 0x1800, RZ, 0xb8, !PT ;  /* 0x0000180003037812 */ /* 0x002fca00078eb8ff */
[----:B------:R2:W-:Y:S02]  /*04e0*/  STS [UR56+0x8], R3 ;  /* 0x00000803ff007988 */ /* 0x0005e40008000838 */
.L_x_9:
[----:B------:R-:W-:Y:S05]  /*04f0*/  @P2 BREAK B0 ;  /* 0x0000000000002942 */ /* 0x000fea0003800000 */
[----:B------:R-:W-:Y:S05]  /*0500*/  @P2 BRA `(.L_x_11) ;  /* 0x0000000000242947 */ /* 0x000fea0003800000 */
[----:B------:R-:W3:Y:S01]  /*0510*/  LDS R4, [UR56+0x8] ;  /* 0x00000838ff047984 */ /* 0x000ee20008000800 */
[----:B-12---:R-:W-:-:S05]  /*0520*/  IMAD.MOV.U32 R3, RZ, RZ, 0x6000 ;  /* 0x00006000ff037424 */ /* 0x006fca00078e00ff */
[----:B---3--:R-:W-:-:S04]  /*0530*/  LOP3.LUT R3, R4, 0x6000, R3, 0xd8, !PT ;  /* 0x0000600004037812 */ /* 0x008fc800078ed803 */
[----:B------:R-:W-:-:S05]  /*0540*/  LOP3.LUT R3, R3, 0x400000, RZ, 0xb8, !PT ;  /* 0x0040000003037812 */ /* 0x000fca00078eb8ff */
[----:B------:R5:W-:Y:S02]  /*0550*/  STS [UR56+0x8], R3 ;  /* 0x00000803ff007988 */ /* 0x000be40008000838 */
.L_x_10:
[----:B------:R-:W-:Y:S05]  /*0560*/  BSYNC B0 ;  /* 0x0000000000007941 */ /* 0x000fea0003800000 */
.L_x_7:
[----:B-12345:R-:W1:Y:S02]  /*0570*/  @!P2 LDS R3, [UR56+0x8] ;  /* 0x00000838ff03a984 */ /* 0x03ee640008000800 */
[----:B-1----:R-:W-:-:S05]  /*0580*/  @!P2 LOP3.LUT R3, R3, 0x8000, RZ, 0xb8, !PT ;  /* 0x000080000303a812 */ /* 0x002fca00078eb8ff */
[----:B------:R3:W-:Y:S02]  /*0590*/  @!P2 STS [UR56+0x8], R3 ;  /* 0x00000803ff00a988 */ /* 0x0007e40008000838 */
.L_x_11:
[----:B------:R-:W-:Y:S05]  /*05a0*/  BSYNC B1 ;  /* 0x0000000000017941 */ /* 0x000fea0003800000 */
.L_x_6:
[----:B------:R-:W-:Y:S05]  /*05b0*/  WARPSYNC.ALL ;  /* 0x0000000000007948 */ /* 0x000fea0003800000 */
[----:B------:R-:W-:Y:S05]  /*05c0*/  @P0 BRA `(.L_x_12) ;  /* 0x0000000000280947 */ /* 0x000fea0003800000 */
[----:B-123--:R-:W1:Y:S01]  /*05d0*/  S2R R3, SR_LANEID ;  /* 0x0000000000037919 */ /* 0x00ee620000000000 */
[----:B------:R-:W-:Y:S05]  /*05e0*/  WARPSYNC.ALL ;  /* 0x0000000000007948 */ /* 0x000fea0003800000 */
[----:B-1----:R-:W-:-:S05]  /*05f0*/  IMAD.SHL.U32 R3, R3, 0x4, RZ ;  /* 0x0000000403037824 */ /* 0x002fca00078e00ff */
[----:B------:R-:W1:Y:S01]  /*0600*/  LDS R7, [R3+UR56] ;  /* 0x0000003803077984 */ /* 0x000e620008000800 */
[----:B------:R-:W-:-:S05]  /*0610*/  IADD3 R4, P1, R3, UR4, RZ ;  /* 0x0000000403047c10 */ /* 0x000fca000ff3e0ff */
[----:B------:R-:W-:-:S05]  /*0620*/  IMAD.X R5, RZ, RZ, UR5, P1 ;  /* 0x00000005ff057e24 */ /* 0x000fca00088e06ff */
[----:B-1----:R4:W5:Y:S01]  /*0630*/  ATOMG.E.EXCH.STRONG.GPU PT, RZ, [R4], R7 ;  /* 0x0000000704ff73a8 */ /* 0x00296200041ee100 */
[----:B------:R-:W-:-:S04]  /*0640*/  DEPBAR {5,4,3,2,1,0} ;  /* 0x0000003f0000791a */ /* 0x000fc80000000000 */
[----:B------:R4:W-:Y:S01]  /*0650*/  UTMACCTL.IV [UR4] ;  /* 0x00000000040079b9 */ /* 0x0009e20008000000 */
[----:B------:R-:W-:Y:S01]  /*0660*/  NOP ;  /* 0x0000000000007918 */ /* 0x000fe20000000000 */
.L_x_12:
[----:B------:R-:W-:Y:S05]  /*0670*/  @P0 BRA `(.L_x_13) ;  /* 0x00000000000c0947 */ /* 0x000fea0003800000 */
[----:B------:R0:W-:Y:S01]  /*0680*/  UTMACMDFLUSH ;  /* 0x00000000000079b7 */ /* 0x0001e20000000000 */
[----:B------:R-:W-:Y:S05]  /*0690*/  @P0 BRA `(.L_x_13) ;  /* 0x0000000000040947 */ /* 0x000fea0003800000 */
[----:B------:R-:W-:-:S04]  /*06a0*/  DEPBAR.LE SB0, 0x0 ;  /* 0x000080000000791a */ /* 0x000fc80000000000 */
.L_x_13:
[----:B------:R-:W-:Y:S05]  /*06b0*/  WARPSYNC.ALL ;  /* 0x0000000000007948 */ /* 0x000fea0003800000 */
[----:B-----5:R-:W-:Y:S06]  /*06c0*/  BAR.SYNC.DEFER_BLOCKING 0x0 ;  /* 0x0000000000007b1d */ /* 0x020fec0000010000 */
[----:B------:R-:W-:Y:S02]  /*06d0*/  BSSY B1, `(.L_x_14) ;  /* 0x000000b000017945 */ /* 0x000fe40003800000 */
[----:B------:R-:W-:Y:S06]  /*06e0*/  BAR.SYNC.DEFER_BLOCKING 0x0 ;  /* 0x0000000000007b1d */ /* 0x000fec0000010000 */
[----:B------:R5:W-:Y:S01]  /*06f0*/  @!P0 STS [R12], RZ ;  /* 0x000000ff0c008388 */ /* 0x000be20000000800 */
[----:B------:R-:W-:Y:S01]  /*0700*/  NOP ;  /* 0x0000000000007918 */ /* 0x000fe20000000000 */
[----:B------:R-:W-:Y:S05]  /*0710*/  @P2 BRA `(.L_x_15) ;  /* 0x0000000000182947 */ /* 0x000fea0003800000 */
[----:B-123--:R-:W1:Y:S01]  /*0720*/  LDS R3, [UR56+0x8] ;  /* 0x00000838ff037984 */ /* 0x00ee620008000800 */
[----:B------:R-:W2:Y:S01]  /*0730*/  LDC.64 R10, c[0x0][0x218] ;  /* 0x00008600ff0a7b82 */ /* 0x000ea20000000a00 */
[----:B----4-:R-:W-:Y:S02]  /*0740*/  IMAD.MOV.U32 R4, RZ, RZ, 0x70 ;  /* 0x00000070ff047424 */ /* 0x010fe400078e00ff */
[----:B--2---:R2:W-:Y:S03]  /*0750*/  STS.64 [UR56], R10 ;  /* 0x0000000aff007988 */ /* 0x0045e60008000a38 */
[----:B-1----:R-:W-:-:S05]  /*0760*/  LOP3.LUT R3, R3, 0x10, R4, 0xd8, !PT ;  /* 0x0000001003037812 */ /* 0x002fca00078ed804 */
[----:B------:R2:W-:Y:S02]  /*0770*/  STS [UR56+0x8], R3 ;  /* 0x00000803ff007988 */ /* 0x0005e40008000838 */
.L_x_15:
[----:B----4-:R-:W-:Y:S05]  /*0780*/  BSYNC B1 ;  /* 0x0000000000017941 */ /* 0x010fea0003800000 */
.L_x_14:
[----:B------:R-:W-:Y:S04]  /*0790*/  BSSY B2, `(.L_x_16) ;  /* 0x000000f000027945 */ /* 0x000fe80003800000 */
[----:B------:R-:W-:Y:S04]  /*07a0*/  BSSY B1, `(.L_x_17) ;  /* 0x000000c000017945 */ /* 0x000fe80003800000 */
[----:B------:R-:W-:Y:S05]  /*07b0*/  @P2 BRA `(.L_x_18) ;  /* 0x0000000000282947 */ /* 0x000fea0003800000 */
[----:B-123--:R-:W1:Y:S01]  /*07c0*/  LDS R3, [UR56+0x34] ;  /* 0x00003438ff037984 */ /* 0x00ee620008000800 */
[----:B------:R-:W-:Y:S01]  /*07d0*/  IMAD.MOV.U32 R4, RZ, RZ, 0x3f000000 ;  /* 0x3f000000ff047424 */ /* 0x000fe200078e00ff */
[----:B------:R-:W-:Y:S05]  /*07e0*/  @P2 BREAK B1 ;  /* 0x0000000000012942 */ /* 0x000fea0003800000 */
[----:B-1----:R-:W-:-:S05]  /*07f0*/  LOP3.LUT R3, R3, 0xff000000, R4, 0xb8, !PT ;  /* 0xff00000003037812 */ /* 0x002fca00078eb804 */
[----:B------:R1:W-:Y:S01]  /*0800*/  STS [UR56+0x34], R3 ;  /* 0x00003403ff007988 */ /* 0x0003e20008000838 */
[----:B------:R-:W-:Y:S05]  /*0810*/  @P2 BRA `(.L_x_19) ;  /* 0x0000000000182947 */ /* 0x000fea0003800000 */
[----:B-1----:R-:W1:Y:S01]  /*0820*/  LDS R3, [UR56+0x38] ;  /* 0x00003838ff037984 */ /* 0x002e620008000800 */
[----:B------:R-:W-:-:S05]  /*0830*/  IMAD.MOV.U32 R4, RZ, RZ, 0x7f ;  /* 0x0000007fff047424 */ /* 0x000fca00078e00ff */
[----:B-1----:R-:W-:-:S05]  /*0840*/  LOP3.LUT R3, R3, 0xff, R4, 0xb8, !PT ;  /* 0x000000ff03037812 */ /* 0x002fca00078eb804 */
[----:B------:R4:W-:Y:S02]  /*0850*/  STS [UR56+0x38], R3 ;  /* 0x00003803ff007988 */ /* 0x0009e40008000838 */
.L_x_18:
[----:B------:R-:W-:Y:S05]  /*0860*/  BSYNC B1 ;  /* 0x0000000000017941 */ /* 0x000fea0003800000 */
.L_x_17:
[----:B------:R1:W-:Y:S02]  /*0870*/  @!P2 STS [UR56+0x20], R9 ;  /* 0x00002009ff00a988 */ /* 0x0003e40008000838 */
.L_x_19:
[----:B------:R-:W-:Y:S05]  /*0880*/  BSYNC B2 ;  /* 0x0000000000027941 */ /* 0x000fea0003800000 */
.L_x_16:
[----:B------:R-:W-:Y:S05]  /*0890*/  WARPSYNC.ALL ;  /* 0x0000000000007948 */ /* 0x000fea0003800000 */
[----:B-1234-:R-:W1:Y:S01]  /*08a0*/  LDC R3, c[0x0][0x22c] ;  /* 0x00008b00ff037b82 */ /* 0x01ee620000000800 */
[----:B------:R-:W-:Y:S01]  /*08b0*/  BSSY B2, `(.L_x_20) ;  /* 0x0000010000027945 */ /* 0x000fe20003800000 */
[----:B-1----:R-:W-:-:S05]  /*08c0*/  VIADD R3, R3, 0xffffffff ;  /* 0xffffffff03037836 */ /* 0x002fca0000000000 */
[----:B------:R1:W-:Y:S01]  /*08d0*/  @!P2 STS [UR56+0x24], R3 ;  /* 0x00002403ff00a988 */ /* 0x0003e20008000838 */
[----:B------:R-:W-:Y:S05]  /*08e0*/  @P2 BRA `(.L_x_21) ;  /* 0x0000000000302947 */ /* 0x000fea0003800000 */
[----:B------:R-:W2:Y:S01]  /*08f0*/  LDS R5, [UR56+0x34] ;  /* 0x00003438ff057984 */ /* 0x000ea20008000800 */
[----:B------:R-:W3:Y:S03]  /*0900*/  LDC.64 R10, c[0x0][0x240] ;  /* 0x00009000ff0a7b82 */ /* 0x000ee60000000a00 */
[----:B------:R-:W4:Y:S01]  /*0910*/  LDS R4, [UR56+0x1c] ;  /* 0x00001c38ff047984 */ /* 0x000f220008000800 */
[C---:B---3--:R-:W-:Y:S01]  /*0920*/  SHF.L.U64.HI R8, R10.reuse, 0x1, R11 ;  /* 0x000000010a087819 */ /* 0x048fe2000001020b */
[----:B------:R-:W-:-:S03]  /*0930*/  IMAD.SHL.U32 R7, R10, 0x2, RZ ;  /* 0x000000020a077824 */ /* 0x000fc600078e00ff */
[--C-:B------:R-:W-:Y:S02]  /*0940*/  SHF.R.U32.HI R9, RZ, 0x4, R8.reuse ;  /* 0x00000004ff097819 */ /* 0x100fe40000011608 */
[----:B------:R-:W-:-:S05]  /*0950*/  SHF.R.U64 R7, R7, 0x4, R8 ;  /* 0x0000000407077819 */ /* 0x000fca0000001208 */
[----:B------:R3:W-:Y:S01]  /*0960*/  STS [UR56+0xc], R7 ;  /* 0x00000c07ff007988 */ /* 0x0007e20008000838 */
[----:B--2---:R-:W-:Y:S02]  /*0970*/  LOP3.LUT R5, R5, 0x7, RZ, 0xb8, !PT ;  /* 0x0000000705057812 */ /* 0x004fe400078eb8ff */
[----:B----4-:R-:W-:-:S03]  /*0980*/  LOP3.LUT R4, R4, 0xf, R9, 0xb8, !PT ;  /* 0x0000000f04047812 */ /* 0x010fc600078eb809 */
[----:B------:R3:W-:Y:S04]  /*0990*/  STS [UR56+0x34], R5 ;  /* 0x00003405ff007988 */ /* 0x0007e80008000838 */
[----:B------:R3:W-:Y:S02]  /*09a0*/  STS [UR56+0x1c], R4 ;  /* 0x00001c04ff007988 */ /* 0x0007e40008000838 */
.L_x_21:
[----:B------:R-:W-:Y:S05]  /*09b0*/  BSYNC B2 ;  /* 0x0000000000027941 */ /* 0x000fea0003800000 */
.L_x_20:
[----:B------:R-:W-:Y:S04]  /*09c0*/  BSSY B3, `(.L_x_22) ;  /* 0x000001a000037945 */ /* 0x000fe80003800000 */
[----:B------:R-:W-:Y:S04]  /*09d0*/  BSSY B2, `(.L_x_23) ;  /* 0x0000015000027945 */ /* 0x000fe80003800000 */
[----:B------:R-:W-:Y:S05]  /*09e0*/  @P2 BRA `(.L_x_24) ;  /* 0x0000000000202947 */ /* 0x000fea0003800000 */
[----:B---3--:R-:W2:Y:S02]  /*09f0*/  LDS R4, [UR56+0x34] ;  /* 0x00003438ff047984 */ /* 0x008ea40008000800 */
[----:B--2---:R-:W-:-:S05]  /*0a00*/  LOP3.LUT R4, R4, 0x38, RZ, 0xb8, !PT ;  /* 0x0000003804047812 */ /* 0x004fca00078eb8ff */
[----:B------:R2:W-:Y:S01]  /*0a10*/  STS [UR56+0x34], R4 ;  /* 0x00003404ff007988 */ /* 0x0005e20008000838 */
[----:B------:R-:W-:Y:S05]  /*0a20*/  @P2 BRA `(.L_x_25) ;  /* 0x0000000000202947 */ /* 0x000fea0003800000 */
[----:B--2---:R-:W2:Y:S01]  /*0a30*/  LDS R4, [UR56+0x8] ;  /* 0x00000838ff047984 */ /* 0x004ea20008000800 */
[----:B------:R-:W-:-:S05]  /*0a40*/  IMAD.MOV.U32 R5, RZ, RZ, 0x780 ;  /* 0x00000780ff057424 */ /* 0x000fca00078e00ff */
[----:B--2---:R-:W-:-:S05]  /*0a50*/  LOP3.LUT R4, R4, 0x500, R5, 0xd8, !PT ;  /* 0x0000050004047812 */ /* 0x004fca00078ed805 */
[----:B------:R2:W-:Y:S02]  /*0a60*/  STS [UR56+0x8], R4 ;  /* 0x00000804ff007988 */ /* 0x0005e40008000838 */
.L_x_24:
[----:B------:R-:W-:Y:S05]  /*0a70*/  @P2 BRA `(.L_x_26) ;  /* 0x0000000000282947 */ /* 0x000fea0003800000 */
[----:B--23--:R-:W2:Y:S02]  /*0a80*/  LDS R4, [UR56+0x8] ;  /* 0x00000838ff047984 */ /* 0x00cea40008000800 */
[----:B--2---:R-:W-:-:S05]  /*0a90*/  LOP3.LUT R4, R4, 0x1800, RZ, 0xb8, !PT ;  /* 0x0000180004047812 */ /* 0x004fca00078eb8ff */
[----:B------:R3:W-:Y:S02]  /*0aa0*/  STS [UR56+0x8], R4 ;  /* 0x00000804ff007988 */ /* 0x0007e40008000838 */
.L_x_25:
[----:B------:R-:W-:Y:S05]  /*0ab0*/  @P2 BREAK B2 ;  /* 0x0000000000022942 */ /* 0x000fea0003800000 */
[----:B------:R-:W-:Y:S05]  /*0ac0*/  @P2 BRA `(.L_x_27) ;  /* 0x0000000000242947 */ /* 0x000fea0003800000 */
[----:B--23--:R-:W2:Y:S01]  /*0ad0*/  LDS R4, [UR56+0x8] ;  /* 0x00000838ff047984 */ /* 0x00cea20008000800 */
[----:B------:R-:W-:-:S05]  /*0ae0*/  IMAD.MOV.U32 R5, RZ, RZ, 0x6000 ;  /* 0x00006000ff057424 */ /* 0x000fca00078e00ff */
[----:B--2---:R-:W-:-:S04]  /*0af0*/  LOP3.LUT R4, R4, 0x6000, R5, 0xd8, !PT ;  /* 0x0000600004047812 */ /* 0x004fc800078ed805 */
[----:B------:R-:W-:-:S05]  /*0b00*/  LOP3.LUT R4, R4, 0x400000, RZ, 0xb8, !PT ;  /* 0x0040000004047812 */ /* 0x000fca00078eb8ff */
[----:B------:R4:W-:Y:S02]  /*0b10*/  STS [UR56+0x8], R4 ;  /* 0x00000804ff007988 */ /* 0x0009e40008000838 */
.L_x_26:
[----:B------:R-:W-:Y:S05]  /*0b20*/  BSYNC B2 ;  /* 0x0000000000027941 */ /* 0x000fea0003800000 */
.L_x_23:
[----:B--234-:R-:W2:Y:S02]  /*0b30*/  @!P2 LDS R4, [UR56+0x8] ;  /* 0x00000838ff04a984 */ /* 0x01cea40008000800 */
[----:B--2---:R-:W-:-:S05]  /*0b40*/  @!P2 LOP3.LUT R4, R4, 0x8000, RZ, 0xb8, !PT ;  /* 0x000080000404a812 */ /* 0x004fca00078eb8ff */
[----:B------:R4:W-:Y:S02]  /*0b50*/  @!P2 STS [UR56+0x8], R4 ;  /* 0x00000804ff00a988 */ /* 0x0009e40008000838 */
.L_x_27:
[----:B------:R-:W-:Y:S05]  /*0b60*/  BSYNC B3 ;  /* 0x0000000000037941 */ /* 0x000fea0003800000 */
.L_x_22:
[----:B------:R-:W-:Y:S05]  /*0b70*/  WARPSYNC.ALL ;  /* 0x0000000000007948 */ /* 0x000fea0003800000 */
[----:B------:R-:W-:-:S04]  /*0b80*/  UIADD3 UR7, UR8, 0x80, URZ ;  /* 0x0000008008077890 */ /* 0x000fc8000fffe03f */
[----:B------:R-:W-:-:S04]  /*0b90*/  UIADD3 UR6, UP0, UR7, UR48, URZ ;  /* 0x0000003007067290 */ /* 0x000fc8000ff1e03f */
[----:B------:R-:W-:Y:S01]  /*0ba0*/  ULEA.HI.X.SX32 UR7, UR7, UR49, 0x1, UP0 ;  /* 0x0000003107077291 */ /* 0x000fe200080f0e3f */
[----:B------:R-:W-:Y:S11]  /*0bb0*/  @P0 BRA `(.L_x_28) ;  /* 0x0000000000280947 */ /* 0x000ff60003800000 */
[----:B--234-:R-:W2:Y:S01]  /*0bc0*/  S2R R4, SR_LANEID ;  /* 0x0000000000047919 */ /* 0x01cea20000000000 */
[----:B------:R-:W-:Y:S05]  /*0bd0*/  WARPSYNC.ALL ;  /* 0x0000000000007948 */ /* 0x000fea0003800000 */
[----:B--2---:R-:W-:-:S05]  /*0be0*/  IMAD.SHL.U32 R8, R4, 0x4, RZ ;  /* 0x0000000404087824 */ /* 0x004fca00078e00ff */
[----:B------:R-:W2:Y:S01]  /*0bf0*/  LDS R7, [R8+UR56] ;  /* 0x0000003808077984 */ /* 0x000ea20008000800 */
[----:B------:R-:W-:-:S05]  /*0c00*/  IADD3 R4, P1, R8, UR6, RZ ;  /* 0x0000000608047c10 */ /* 0x000fca000ff3e0ff */
[----:B------:R-:W-:-:S05]  /*0c10*/  IMAD.X R5, RZ, RZ, UR7, P1 ;  /* 0x00000007ff057e24 */ /* 0x000fca00088e06ff */
[----:B--2---:R2:W3:Y:S01]  /*0c20*/  ATOMG.E.EXCH.STRONG.GPU PT, RZ, [R4], R7 ;  /* 0x0000000704ff73a8 */ /* 0x0044e200041ee100 */
[----:B------:R-:W-:-:S04]  /*0c30*/  DEPBAR {5,4,3,2,1,0} ;  /* 0x0000003f0000791a */ /* 0x000fc80000000000 */
[----:B------:R2:W-:Y:S01]  /*0c40*/  UTMACCTL.IV [UR6] ;  /* 0x00000000060079b9 */ /* 0x0005e20008000000 */
[----:B------:R-:W-:Y:S01]  /*0c50*/  NOP ;  /* 0x0000000000007918 */ /* 0x000fe20000000000 */
.L_x_28:
[----:B------:R-:W-:Y:S05]  /*0c60*/  @P0 BRA `(.L_x_29) ;  /* 0x00000000000c0947 */ /* 0x000fea0003800000 */
[----:B------:R0:W-:Y:S01]  /*0c70*/  UTMACMDFLUSH ;  /* 0x00000000000079b7 */ /* 0x0001e20000000000 */
[----:B------:R-:W-:Y:S05]  /*0c80*/  @P0 BRA `(.L_x_29) ;  /* 0x0000000000040947 */ /* 0x000fea0003800000 */
[----:B------:R-:W-:-:S04]  /*0c90*/  DEPBAR.LE SB0, 0x0 ;  /* 0x000080000000791a */ /* 0x000fc80000000000 */
.L_x_29:
[----:B------:R-:W-:Y:S05]  /*0ca0*/  WARPSYNC.ALL ;  /* 0x0000000000007948 */ /* 0x000fea0003800000 */
[----:B---3--:R-:W-:Y:S06]  /*0cb0*/  BAR.SYNC.DEFER_BLOCKING 0x0 ;  /* 0x0000000000007b1d */ /* 0x008fec0000010000 */
[----:B------:R-:W-:Y:S02]  /*0cc0*/  BSSY B3, `(.L_x_30) ;  /* 0x000000b000037945 */ /* 0x000fe40003800000 */
[----:B------:R-:W-:Y:S06]  /*0cd0*/  BAR.SYNC.DEFER_BLOCKING 0x0 ;  /* 0x0000000000007b1d */ /* 0x000fec0000010000 */
[----:B------:R3:W-:Y:S01]  /*0ce0*/  @!P0 STS [R12], RZ ;  /* 0x000000ff0c008388 */ /* 0x0007e20000000800 */
[----:B------:R-:W-:Y:S01]  /*0cf0*/  NOP ;  /* 0x0000000000007918 */ /* 0x000fe20000000000 */
[----:B------:R-:W-:Y:S05]  /*0d00*/  @P2 BRA `(.L_x_31) ;  /* 0x0000000000182947 */ /* 0x000fea0003800000 */
[----:B--2-4-:R-:W2:Y:S01]  /*0d10*/  LDS R4, [UR56+0x8] ;  /* 0x00000838ff047984 */ /* 0x014ea20008000800 */
[----:B------:R-:W4:Y:S01]  /*0d20*/  LDC.64 R8, c[0x0][0x220] ;  /* 0x00008800ff087b82 */ /* 0x000f220000000a00 */
[----:B------:R-:W-:Y:S02]  /*0d30*/  IMAD.MOV.U32 R5, RZ, RZ, 0x70 ;  /* 0x00000070ff057424 */ /* 0x000fe400078e00ff */
[----:B----4-:R4:W-:Y:S03]  /*0d40*/  STS.64 [UR56], R8 ;  /* 0x00000008ff007988 */ /* 0x0109e60008000a38 */
[----:B--2---:R-:W-:-:S05]  /*0d50*/  LOP3.LUT R4, R4, 0x10, R5, 0xd8, !PT ;  /* 0x0000001004047812 */ /* 0x004fca00078ed805 */
[----:B------:R4:W-:Y:S02]  /*0d60*/  STS [UR56+0x8], R4 ;  /* 0x00000804ff007988 */ /* 0x0009e40008000838 */
.L_x_31:
[----:B--2---:R-:W-:Y:S05]  /*0d70*/  BSYNC B3 ;  /* 0x0000000000037941 */ /* 0x004fea0003800000 */
.L_x_30:
[----:B------:R-:W-:Y:S04]  /*0d80*/  BSSY B4, `(.L_x_32) ;  /* 0x0000011000047945 */ /* 0x000fe80003800000 */
[----:B------:R-:W-:Y:S04]  /*0d90*/  BSSY B3, `(.L_x_33) ;  /* 0x000000e000037945 */ /* 0x000fe80003800000 */
[----:B------:R-:W-:Y:S05]  /*0da0*/  @P2 BRA `(.L_x_34) ;  /* 0x0000000000242947 */ /* 0x000fea0003800000 */
[----:B----4-:R-:W2:Y:S01]  /*0db0*/  LDS R4, [UR56+0x34] ;  /* 0x00003438ff047984 */ /* 0x010ea20008000800 */
[----:B------:R-:W-:-:S05]  /*0dc0*/  IMAD.MOV.U32 R5, RZ, RZ, 0x3f000000 ;  /* 0x3f000000ff057424 */ /* 0x000fca00078e00ff */
[----:B--2---:R-:W-:-:S05]  /*0dd0*/  LOP3.LUT R4, R4, 0xff000000, R5, 0xb8, !PT ;  /* 0xff00000004047812 */ /* 0x004fca00078eb805 */
[----:B------:R2:W-:Y:S01]  /*0de0*/  STS [UR56+0x34], R4 ;  /* 0x00003404ff007988 */ /* 0x0005e20008000838 */
[----:B------:R-:W-:Y:S05]  /*0df0*/  @P2 BRA `(.L_x_35) ;  /* 0x00000000001c2947 */ /* 0x000fea0003800000 */
[----:B--2---:R-:W2:Y:S01]  /*0e00*/  LDS R4, [UR56+0x38] ;  /* 0x00003838ff047984 */ /* 0x004ea20008000800 */
[----:B------:R-:W-:-:S05]  /*0e10*/  IMAD.MOV.U32 R5, RZ, RZ, 0x7f ;  /* 0x0000007fff057424 */ /* 0x000fca00078e00ff */
[----:B--2---:R-:W-:-:S05]  /*0e20*/  LOP3.LUT R4, R4, 0xff, R5, 0xb8, !PT ;  /* 0x000000ff04047812 */ /* 0x004fca00078eb805 */
[----:B------:R2:W-:Y:S02]  /*0e30*/  STS [UR56+0x38], R4 ;  /* 0x00003804ff007988 */ /* 0x0005e40008000838 */
.L_x_34:
[----:B------:R-:W-:Y:S05]  /*0e40*/  @P2 BREAK B3 ;  /* 0x0000000000032942 */ /* 0x000fea0003800000 */
[----:B------:R-:W-:Y:S05]  /*0e50*/  @P2 BRA `(.L_x_36) ;  /* 0x00000000000c2947 */ /* 0x000fea0003800000 */
[----:B------:R1:W-:Y:S02]  /*0e60*/  STS [UR56+0x20], R3 ;  /* 0x00002003ff007988 */ /* 0x0003e40008000838 */
.L_x_35:
[----:B------:R-:W-:Y:S05]  /*0e70*/  BSYNC B3 ;  /* 0x0000000000037941 */ /* 0x000fea0003800000 */
.L_x_33:
[----:B------:R1:W-:Y:S02]  /*0e80*/  @!P2 STS [UR56+0x24], R6 ;  /* 0x00002406ff00a988 */ /* 0x0003e40008000838 */
.L_x_36:
[----:B------:R-:W-:Y:S05]  /*0e90*/  BSYNC B4 ;  /* 0x0000000000047941 */ /* 0x000fea0003800000 */
.L_x_32:
[----:B------:R-:W-:Y:S05]  /*0ea0*/  WARPSYNC.ALL ;  /* 0x0000000000007948 */ /* 0x000fea0003800000 */
[----:B------:R-:W-:Y:S04]  /*0eb0*/  BSSY B4, `(.L_x_37) ;  /* 0x000000e000047945 */ /* 0x000fe80003800000 */
[----:B------:R-:W-:Y:S05]  /*0ec0*/  @P2 BRA `(.L_x_38) ;  /* 0x0000000000302947 */ /* 0x000fea0003800000 */
[----:B--2-4-:R-:W2:Y:S01]  /*0ed0*/  LDS R4, [UR56+0x34] ;  /* 0x00003438ff047984 */ /* 0x014ea20008000800 */
[----:B------:R-:W4:Y:S03]  /*0ee0*/  LDC.64 R8, c[0x0][0x248] ;  /* 0x00009200ff087b82 */ /* 0x000f260000000a00 */
[----:B-1----:R-:W1:Y:S01]  /*0ef0*/  LDS R3, [UR56+0x1c] ;  /* 0x00001c38ff037984 */ /* 0x002e620008000800 */
[C---:B----4-:R-:W-:Y:S01]  /*0f00*/  SHF.L.U64.HI R6, R8.reuse, 0x1, R9 ;  /* 0x0000000108067819 */ /* 0x050fe20000010209 */
[----:B------:R-:W-:-:S03]  /*0f10*/  IMAD.SHL.U32 R5, R8, 0x2, RZ ;  /* 0x0000000208057824 */ /* 0x000fc600078e00ff */
[--C-:B------:R-:W-:Y:S02]  /*0f20*/  SHF.R.U32.HI R8, RZ, 0x4, R6.reuse ;  /* 0x00000004ff087819 */ /* 0x100fe40000011606 */
[----:B------:R-:W-:-:S05]  /*0f30*/  SHF.R.U64 R5, R5, 0x4, R6 ;  /* 0x0000000405057819 */ /* 0x000fca0000001206 */
[----:B------:R4:W-:Y:S01]  /*0f40*/  STS [UR56+0xc], R5 ;  /* 0x00000c05ff007988 */ /* 0x0009e20008000838 */
[----:B--2---:R-:W-:Y:S02]  /*0f50*/  LOP3.LUT R4, R4, 0x7, RZ, 0xb8, !PT ;  /* 0x0000000704047812 */ /* 0x004fe400078eb8ff */
[----:B-1----:R-:W-:-:S03]  /*0f60*/  LOP3.LUT R3, R3, 0xf, R8, 0xb8, !PT ;  /* 0x0000000f03037812 */ /* 0x002fc600078eb808 */
[----:B------:R4:W-:Y:S04]  /*0f70*/  STS [UR56+0x34], R4 ;  /* 0x00003404ff007988 */ /* 0x0009e80008000838 */
[----:B------:R4:W-:Y:S02]  /*0f80*/  STS [UR56+0x1c], R3 ;  /* 0x00001c03ff007988 */ /* 0x0009e40008000838 */
.L_x_38:
[----:B------:R-:W-:Y:S05]  /*0f90*/  BSYNC B4 ;  /* 0x0000000000047941 */ /* 0x000fea0003800000 */
.L_x_37:
[----:B------:R-:W-:Y:S04]  /*0fa0*/  BSSY B4, `(.L_x_39) ;  /* 0x000001a000047945 */ /* 0x000fe80003800000 */
[----:B------:R-:W-:Y:S04]  /*0fb0*/  BSSY B5, `(.L_x_40) ;  /* 0x0000015000057945 */ /* 0x000fe80003800000 */
[----:B------:R-:W-:Y:S05]  /*0fc0*/  @P2 BRA `(.L_x_41) ;  /* 0x0000000000202947 */ /* 0x000fea0003800000 */
[----:B-1--4-:R-:W1:Y:S02]  /*0fd0*/  LDS R3, [UR56+0x34] ;  /* 0x00003438ff037984 */ /* 0x012e640008000800 */
[----:B-1----:R-:W-:-:S05]  /*0fe0*/  LOP3.LUT R3, R3, 0x38, RZ, 0xb8, !PT ;  /* 0x0000003803037812 */ /* 0x002fca00078eb8ff */
[----:B------:R1:W-:Y:S01]  /*0ff0*/  STS [UR56+0x34], R3 ;  /* 0x00003403ff007988 */ /* 0x0003e20008000838 */
[----:B------:R-:W-:Y:S05]  /*1000*/  @P2 BRA `(.L_x_42) ;  /* 0x0000000000202947 */ /* 0x000fea0003800000 */
[----:B-1----:R-:W1:Y:S01]  /*1010*/  LDS R3, [UR56+0x8] ;  /* 0x00000838ff037984 */ /* 0x002e620008000800 */
[----:B--2---:R-:W-:-:S05]  /*1020*/  IMAD.MOV.U32 R4, RZ, RZ, 0x780 ;  /* 0x00000780ff047424 */ /* 0x004fca00078e00ff */
[----:B-1----:R-:W-:-:S05]  /*1030*/  LOP3.LUT R3, R3, 0x500, R4, 0xd8, !PT ;  /* 0x0000050003037812 */ /* 0x002fca00078ed804 */
[----:B------:R1:W-:Y:S02]  /*1040*/  STS [UR56+0x8], R3 ;  /* 0x00000803ff007988 */ /* 0x0003e40008000838 */
.L_x_41:
[----:B------:R-:W-:Y:S05]  /*1050*/  @P2 BRA `(.L_x_43) ;  /* 0x0000000000282947 */ /* 0x000fea0003800000 */
[----:B-1--4-:R-:W1:Y:S02]  /*1060*/  LDS R3, [UR56+0x8] ;  /* 0x00000838ff037984 */ /* 0x012e640008000800 */
[----:B-1----:R-:W-:-:S05]  /*1070*/  LOP3.LUT R3, R3, 0x1800, RZ, 0xb8, !PT ;  /* 0x0000180003037812 */ /* 0x002fca00078eb8ff */
[----:B------:R4:W-:Y:S02]  /*1080*/  STS [UR56+0x8], R3 ;  /* 0x00000803ff007988 */ /* 0x0009e40008000838 */
.L_x_42:
[----:B------:R-:W-:Y:S05]  /*1090*/  @P2 BREAK B5 ;  /* 0x0000000000052942 */ /* 0x000fea0003800000 */
[----:B------:R-:W-:Y:S05]  /*10a0*/  @P2 BRA `(.L_x_44) ;  /* 0x0000000000242947 */ /* 0x000fea0003800000 */
[----:B-1--4-:R-:W1:Y:S01]  /*10b0*/  LDS R3, [UR56+0x8] ;  /* 0x00000838ff037984 */ /* 0x012e620008000800 */
[----:B--2---:R-:W-:-:S05]  /*10c0*/  IMAD.MOV.U32 R4, RZ, RZ, 0x6000 ;  /* 0x00006000ff047424 */ /* 0x004fca00078e00ff */
[----:B-1----:R-:W-:-:S04]  /*10d0*/  LOP3.LUT R3, R3, 0x6000, R4, 0xd8, !PT ;  /* 0x0000600003037812 */ /* 0x002fc800078ed804 */
[----:B------:R-:W-:-:S05]  /*10e0*/  LOP3.LUT R3, R3, 0x400000, RZ, 0xb8, !PT ;  /* 0x0040000003037812 */ /* 0x000fca00078eb8ff */
[----:B------:R1:W-:Y:S02]  /*10f0*/  STS [UR56+0x8], R3 ;  /* 0x00000803ff007988 */ /* 0x0003e40008000838 */
.L_x_43:
[----:B------:R-:W-:Y:S05]  /*1100*/  BSYNC B5 ;  /* 0x0000000000057941 */ /* 0x000fea0003800000 */
.L_x_40:
[----:B-1--4-:R-:W1:Y:S02]  /*1110*/  @!P2 LDS R3, [UR56+0x8] ;  /* 0x00000838ff03a984 */ /* 0x012e640008000800 */
[----:B-1----:R-:W-:-:S05]  /*1120*/  @!P2 LOP3.LUT R3, R3, 0x8000, RZ, 0xb8, !PT ;  /* 0x000080000303a812 */ /* 0x002fca00078eb8ff */
[----:B------:R1:W-:Y:S02]  /*1130*/  @!P2 STS [UR56+0x8], R3 ;  /* 0x00000803ff00a988 */ /* 0x0003e40008000838 */
.L_x_44:
[----:B------:R-:W-:Y:S05]  /*1140*/  BSYNC B4 ;  /* 0x0000000000047941 */ /* 0x000fea0003800000 */
.L_x_39:
[----:B------:R-:W-:Y:S05]  /*1150*/  WARPSYNC.ALL ;  /* 0x0000000000007948 */ /* 0x000fea0003800000 */
[----:B------:R-:W-:Y:S01]  /*1160*/  UIADD3 UR8, UR8, 0x100, URZ ;  /* 0x0000010008087890 */ /* 0x000fe2000fffe03f */
[----:B------:R-:W-:Y:S01]  /*1170*/  ISETP.GE.AND P1, PT, R13, 0x1, PT ;  /* 0x000000010d00780c */ /* 0x000fe20003f26270 */
[----:B------:R-:W-:Y:S01]  /*1180*/  IMAD.MOV.U32 R88, RZ, RZ, RZ ;  /* 0x000000ffff587224 */ /* 0x000fe200078e00ff */
[----:B------:R-:W-:Y:S01]  /*1190*/  SHF.R.U32.HI R7, RZ, 0x5, R0 ;  /* 0x00000005ff077819 */ /* 0x000fe20000011600 */
[----:B------:R-:W-:-:S04]  /*11a0*/  UIADD3 UR48, UP0, UR8, UR48, URZ ;  /* 0x0000003008307290 */ /* 0x000fc8000ff1e03f */
[----:B------:R-:W-:Y:S01]  /*11b0*/  ULEA.HI.X.SX32 UR49, UR8, UR49, 0x1, UP0 ;  /* 0x0000003108317291 */ /* 0x000fe200080f0e3f */
[----:B------:R-:W-:Y:S11]  /*11c0*/  @P0 BRA `(.L_x_45) ;  /* 0x0000000000280947 */ /* 0x000ff60003800000 */
[----:B-1--4-:R-:W1:Y:S01]  /*11d0*/  S2R R3, SR_LANEID ;  /* 0x0000000000037919 */ /* 0x012e620000000000 */
[----:B------:R-:W-:Y:S05]  /*11e0*/  WARPSYNC.ALL ;  /* 0x0000000000007948 */ /* 0x000fea0003800000 */
[----:B-1----:R-:W-:-:S05]  /*11f0*/  IMAD.SHL.U32 R6, R3, 0x4, RZ ;  /* 0x0000000403067824 */ /* 0x002fca00078e00ff */
[----:B------:R-:W1:Y:S01]  /*1200*/  LDS R3, [R6+UR56] ;  /* 0x0000003806037984 */ /* 0x000e620008000800 */
[----:B--2---:R-:W-:-:S05]  /*1210*/  IADD3 R4, P3, R6, UR48, RZ ;  /* 0x0000003006047c10 */ /* 0x004fca000ff7e0ff */
[----:B------:R-:W-:-:S05]  /*1220*/  IMAD.X R5, RZ, RZ, UR49, P3 ;  /* 0x00000031ff057e24 */ /* 0x000fca00098e06ff */
[----:B-1----:R1:W2:Y:S01]  /*1230*/  ATOMG.E.EXCH.STRONG.GPU PT, RZ, [R4], R3 ;  /* 0x0000000304ff73a8 */ /* 0x0022a200041ee100 */
[----:B------:R-:W-:-:S04]  /*1240*/  DEPBAR {5,4,3,2,1,0} ;  /* 0x0000003f0000791a */ /* 0x000fc80000000000 */
[----:B------:R1:W-:Y:S01]  /*1250*/  UTMACCTL.IV [UR48] ;  /* 0x00000000300079b9 */ /* 0x0003e20008000000 */
[----:B------:R-:W-:Y:S01]  /*1260*/  NOP ;  /* 0x0000000000007918 */ /* 0x000fe20000000000 */
.L_x_45:
[----:B------:R-:W-:Y:S05]  /*1270*/  @P0 BRA `(.L_x_46) ;  /* 0x00000000000c0947 */ /* 0x000fea0003800000 */
[----:B------:R0:W-:Y:S01]  /*1280*/  UTMACMDFLUSH ;  /* 0x00000000000079b7 */ /* 0x0001e20000000000 */
[----:B------:R-:W-:Y:S05]  /*1290*/  @P0 BRA `(.L_x_46) ;  /* 0x0000000000040947 */ /* 0x000fea0003800000 */
[----:B------:R-:W-:-:S04]  /*12a0*/  DEPBAR.LE SB0, 0x0 ;  /* 0x000080000000791a */ /* 0x000fc80000000000 */
.L_x_46:
[----:B------:R-:W-:Y:S05]  /*12b0*/  WARPSYNC.ALL ;  /* 0x0000000000007948 */ /* 0x000fea0003800000 */
[----:B--2---:R-:W-:Y:S01]  /*12c0*/  BAR.SYNC.DEFER_BLOCKING 0x0 ;  /* 0x0000000000007b1d */ /* 0x004fe20000010000 */
[----:B------:R-:W-:Y:S01]  /*12d0*/  R2UR UR54, R7 ;  /* 0x00000000073672ca */ /* 0x000fe200000e0000 */
[----:B------:R-:W-:Y:S01]  /*12e0*/  USHF.L.U32 UR15, UR51, 0x7, URZ ;  /* 0x00000007330f7899 */ /* 0x000fe2000800063f */
[----:B------:R-:W-:Y:S01]  /*12f0*/  IMAD.MOV.U32 R89, RZ, RZ, RZ ;  /* 0x000000ffff597224 */ /* 0x000fe200078e00ff */
[----:B------:R-:W-:Y:S02]  /*1300*/  CS2R R90, SRZ ;  /* 0x00000000005a7805 */ /* 0x000fe4000001ff00 */
[----:B------:R-:W-:Y:S01]  /*1310*/  CS2R R92, SRZ ;  /* 0x00000000005c7805 */ /* 0x000fe2000001ff00 */
[----:B------:R-:W-:Y:S01]  /*1320*/  VOTEU.ALL UP0, P2 ;  /* 0x00000000003f7886 */ /* 0x000fe20001000000 */
[----:B------:R-:W-:Y:S01]  /*1330*/  UMOV UR8, 0x1 ;  /* 0x0000000100087882 */ /* 0x000fe20000000000 */
[----:B------:R-:W-:Y:S01]  /*1340*/  VOTEU.ALL UP1, P2 ;  /* 0x00000000003f7886 */ /* 0x000fe20001020000 */
[----:B------:R-:W-:Y:S01]  /*1350*/  VOTEU.ALL UP2, P2 ;  /* 0x00000000003f7886 */ /* 0x000fe20001040000 */
[----:B------:R-:W-:Y:S01]  /*1360*/  CS2R R94, SRZ ;  /* 0x00000000005e7805 */ /* 0x000fe2000001ff00 */
[----:B------:R-:W-:-:S04]  /*1370*/  @!UP0 UIADD3 UR10, -UR8, 0x100000, URZ ;  /* 0x00100000080a8890 */ /* 0x000fc8000fffe13f */
[----:B------:R-:W-:Y:S02]  /*1380*/  @!UP0 USHF.L.U32 UR11, UR10, 0xb, URZ ;  /* 0x0000000b0a0b8899 */ /* 0x000fe4000800063f */
[----:B------:R-:W-:Y:S01]  /*1390*/  @!UP0 USHF.L.U32 UR10, UR10, 0x1, URZ ;  /* 0x000000010a0a8899 */ /* 0x000fe2000800063f */
        /* <DEDUP_REMOVED lines=9> */
[----:B------:R-:W-:Y:S01]  /*1430*/  VOTEU.ALL UP0, P2 ;  /* 0x00000000003f7886 */ /* 0x000fe20001000000 */
[----:B------:R-:W-:Y:S02]  /*1440*/  CS2R R102, SRZ ;  /* 0x0000000000667805 */ /* 0x000fe4000001ff00 */
[----:B------:R-:W-:Y:S02]  /*1450*/  CS2R R104, SRZ ;  /* 0x0000000000687805 */ /* 0x000fe4000001ff00 */
[----:B------:R-:W-:Y:S02]  /*1460*/  CS2R R106, SRZ ;  /* 0x00000000006a7805 */ /* 0x000fe4000001ff00 */
[----:B------:R-:W-:-:S02]  /*1470*/  CS2R R108, SRZ ;  /* 0x00000000006c7805 */ /* 0x000fc4000001ff00 */
[----:B------:R-:W-:Y:S02]  /*1480*/  CS2R R110, SRZ ;  /* 0x00000000006e7805 */ /* 0x000fe4000001ff00 */
[----:B------:R-:W-:Y:S01]  /*1490*/  CS2R R112, SRZ ;  /* 0x0000000000707805 */ /* 0x000fe2000001ff00 */
[----:B------:R-:W2:Y:S02]  /*14a0*/  FENCE.VIEW.ASYNC.S ;  /* 0x00000000000073c6 */ /* 0x000ea40000000000 */
[----:B--2---:R2:W4:Y:S02]  /*14b0*/  @!UP0 SYNCS.EXCH.64 URZ, [UR56+0x30000], UR10 ;  /* 0x0300000a383f85b2 */ /* 0x0045240008000100 */
[----:B----4-:R-:W-:Y:S01]  /*14c0*/  BAR.SYNC.DEFER_BLOCKING 0x0 ;  /* 0x0000000000007b1d */ /* 0x010fe20000010000 */
[----:B------:R-:W-:Y:S02]  /*14d0*/  CS2R R114, SRZ ;  /* 0x0000000000727805 */ /* 0x000fe4000001ff00 */
[----:B------:R-:W-:-:S02]  /*14e0*/  CS2R R116, SRZ ;  /* 0x0000000000747805 */ /* 0x000fc4000001ff00 */
[----:B------:R-:W-:Y:S02]  /*14f0*/  CS2R R118, SRZ ;  /* 0x0000000000767805 */ /* 0x000fe4000001ff00 */
[----:B------:R-:W-:Y:S02]  /*1500*/  CS2R R120, SRZ ;  /* 0x0000000000787805 */ /* 0x000fe4000001ff00 */
[----:B------:R-:W-:Y:S02]  /*1510*/  CS2R R122, SRZ ;  /* 0x00000000007a7805 */ /* 0x000fe4000001ff00 */
[----:B------:R-:W-:Y:S02]  /*1520*/  CS2R R124, SRZ ;  /* 0x00000000007c7805 */ /* 0x000fe4000001ff00 */
[----:B------:R-:W-:Y:S02]  /*1530*/  CS2R R126, SRZ ;  /* 0x00000000007e7805 */ /* 0x000fe4000001ff00 */
[----:B------:R-:W-:-:S02]  /*1540*/  CS2R R128, SRZ ;  /* 0x0000000000807805 */ /* 0x000fc4000001ff00 */
[----:B------:R-:W-:Y:S02]  /*1550*/  CS2R R130, SRZ ;  /* 0x0000000000827805 */ /* 0x000fe4000001ff00 */
[----:B------:R-:W-:Y:S01]  /*1560*/  CS2R R132, SRZ ;  /* 0x0000000000847805 */ /* 0x000fe2000001ff00 */
[----:B--2---:R-:W-:Y:S01]  /*1570*/  USHF.L.U32 UR11, UR50, 0x7, URZ ;  /* 0x00000007320b7899 */ /* 0x004fe2000800063f */
[----:B------:R-:W-:Y:S02]  /*1580*/  CS2R R134, SRZ ;  /* 0x0000000000867805 */ /* 0x000fe4000001ff00 */
[----:B------:R-:W-:Y:S02]  /*1590*/  CS2R R136, SRZ ;  /* 0x0000000000887805 */ /* 0x000fe4000001ff00 */
        /* <DEDUP_REMOVED lines=10> */
[----:B------:R2:W4:Y:S02]  /*1640*/  @!UP1 SYNCS.EXCH.64 URZ, [UR56+0x30008], UR12 ;  /* 0x0300080c383f95b2 */ /* 0x0005240008000100 */
[----:B----4-:R-:W-:Y:S01]  /*1650*/  BAR.SYNC.DEFER_BLOCKING 0x0 ;  /* 0x0000000000007b1d */ /* 0x010fe20000010000 */
        /* <DEDUP_REMOVED lines=23> */
[----:B------:R2:W4:Y:S01]  /*17d0*/  @!UP2 SYNCS.EXCH.64 URZ, [UR56+0x30010], UR8 ;  /* 0x03001008383fa5b2 */ /* 0x0005220008000100 */
[----:B------:R-:W-:Y:S02]  /*17e0*/  CS2R R76, SRZ ;  /* 0x00000000004c7805 */ /* 0x000fe4000001ff00 */
[----:B------:R-:W-:Y:S02]  /*17f0*/  CS2R R78, SRZ ;  /* 0x00000000004e7805 */ /* 0x000fe4000001ff00 */
[----:B------:R-:W-:Y:S02]  /*1800*/  CS2R R80, SRZ ;  /* 0x0000000000507805 */ /* 0x000fe4000001ff00 */
[----:B------:R-:W-:-:S02]  /*1810*/  CS2R R82, SRZ ;  /* 0x0000000000527805 */ /* 0x000fc4000001ff00 */
[----:B------:R-:W-:Y:S02]  /*1820*/  CS2R R84, SRZ ;  /* 0x0000000000547805 */ /* 0x000fe4000001ff00 */
[----:B------:R-:W-:Y:S01]  /*1830*/  CS2R R86, SRZ ;  /* 0x0000000000567805 */ /* 0x000fe2000001ff00 */
[----:B------:R-:W-:Y:S06]  /*1840*/  @!P1 BRA `(.L_x_47) ;  /* 0x00000008008c9947 */ /* 0x000fec0003800000 */
        /* <DEDUP_REMOVED lines=63> */
[----:B------:R-:W-:Y:S01]  /*1c40*/  CS2R R86, SRZ ;  /* 0x0000000000567805 */ /* 0x000fe2000001ff00 */
[----:B------:R-:W-:Y:S01]  /*1c50*/  UMOV UR53, URZ ;  /* 0x0000003f00357c82 */ /* 0x000fe20008000000 */
[----:B------:R-:W-:-:S05]  /*1c60*/  UMOV UR52, URZ ;  /* 0x0000003f00347c82 */ /* 0x000fca0008000000 */
.L_x_49:
[----:B----4-:R-:W-:Y:S01]  /*1c70*/  BAR.SYNC.DEFER_BLOCKING 0x0 ;  /* 0x0000000000007b1d */ /* 0x010fe20000010000 */
[----:B------:R-:W-:Y:S01]  /*1c80*/  ULEA UR22, UR53, UR56, 0x3 ;  /* 0x0000003835167291 */ /* 0x000fe2000f8e183f */
[----:B-1----:R-:W-:Y:S01]  /*1c90*/  @!P2 IMAD.MOV.U32 R4, RZ, RZ, 0x10000 ;  /* 0x00010000ff04a424 */ /* 0x002fe200078e00ff */
[----:B------:R-:W-:Y:S01]  /*1ca0*/  ELECT P0, URZ, PT ;  /* 0x00000000003f782f */ /* 0x000fe20003800000 */
[----:B------:R-:W-:Y:S01]  /*1cb0*/  IMAD.U32 R3, RZ, RZ, UR55 ;  /* 0x00000037ff037e24 */ /* 0x000fe2000f8e00ff */
[----:B------:R-:W-:Y:S02]  /*1cc0*/  ULEA UR20, UR53, UR56, 0xf ;  /* 0x0000003835147291 */ /* 0x000fe4000f8e783f */
[----:B------:R-:W-:Y:S01]  /*1cd0*/  ISETP.LT.U32.AND P0, PT, R2, 0x40, P0 ;  /* 0x000000400200780c */ /* 0x000fe20000701070 */
[----:B------:R-:W-:Y:S01]  /*1ce0*/  ULOP3.LUT UR14, UR54, 0x1, URZ, 0xc0, !UPT ;  /* 0x00000001360e7892 */ /* 0x000fe2000f8ec03f */
[----:B------:R-:W-:Y:S02]  /*1cf0*/  SHF.L.U32 R3, R3, 0x1f, RZ ;  /* 0x0000001f03037819 */ /* 0x000fe400000006ff */
[----:B------:R-:W-:Y:S01]  /*1d00*/  ELECT P1, URZ, PT ;  /* 0x00000000003f782f */ /* 0x000fe20003820000 */
[----:B--2---:R-:W-:-:S02]  /*1d10*/  ULEA UR12, UR14, UR20, 0xe ;  /* 0x000000140e0c7291 */ /* 0x004fc4000f8e703f */
[----:B------:R-:W-:Y:S01]  /*1d20*/  ULEA UR14, UR14, UR52, 0x6 ;  /* 0x000000340e0e7291 */ /* 0x000fe2000f8e303f */
[----:B------:R-:W-:Y:S01]  /*1d30*/  ISETP.LT.U32.AND P1, PT, R2, 0x40, P1 ;  /* 0x000000400200780c */ /* 0x000fe20000f21070 */
[----:B------:R-:W-:Y:S02]  /*1d40*/  UIADD3 UR21, UR20, 0x18000, URZ ;  /* 0x0001800014157890 */ /* 0x000fe4000fffe03f */
[----:B------:R-:W-:Y:S02]  /*1d50*/  USHF.R.U32.HI UR44, URZ, 0x4, UR20 ;  /* 0x000000043f2c7899 */ /* 0x000fe40008011614 */
[----:B------:R-:W-:Y:S01]  /*1d60*/  VOTEU.ANY UP0, P0 ;  /* 0x00000000003f7886 */ /* 0x000fe20000000100 */
[----:B------:R-:W-:Y:S01]  /*1d70*/  VOTEU.ANY UP2, P0 ;  /* 0x00000000003f7886 */ /* 0x000fe20000040100 */
[----:B------:R-:W-:Y:S01]  /*1d80*/  UMOV UR10, UR14 ;  /* 0x0000000e000a7c82 */ /* 0x000fe20008000000 */
[----:B------:R-:W-:Y:S01]  /*1d90*/  USHF.R.U32.HI UR21, URZ, 0x4, UR21 ;  /* 0x000000043f157899 */ /* 0x000fe20008011615 */
[----:B------:R1:W-:Y:S01]  /*1da0*/  @!P2 SYNCS.ARRIVE.TRANS64 RZ, [UR22+0x30000], R4 ;  /* 0x03000004ffffa9a7 */ /* 0x0003e20008000016 */
[----:B------:R2:W-:Y:S06]  /*1db0*/  MEMBAR.ALL.CTA ;  /* 0x0000000000007992 */ /* 0x0005ec0000008000 */
[----:B--2---:R-:W2:Y:S01]  /*1dc0*/  FENCE.VIEW.ASYNC.S ;  /* 0x00000000000073c6 */ /* 0x004ea20000000000 */
[----:B------:R-:W-:Y:S01]  /*1dd0*/  @UP0 UIADD3 UR13, UR22, 0x30000, URZ ;  /* 0x00030000160d0890 */ /* 0x000fe2000fffe03f */
[----:B------:R-:W-:Y:S01]  /*1de0*/  @UP0 UMOV UR16, UR4 ;  /* 0x0000000400100c82 */ /* 0x000fe20008000000 */
[----:B------:R-:W-:Y:S01]  /*1df0*/  @UP0 UMOV UR17, UR5 ;  /* 0x0000000500110c82 */ /* 0x000fe20008000000 */
[----:B--2---:R-:W-:Y:S01]  /*1e00*/  VOTEU.ANY UP1, P1 ;  /* 0x00000000003f7886 */ /* 0x004fe20000820100 */
[----:B------:R-:W-:Y:S01]  /*1e10*/  VOTEU.ANY UP3, P1 ;  /* 0x00000000003f7886 */ /* 0x000fe20000860100 */
[----:B------:R-:W-:-:S02]  /*1e20*/  USGXT.U32 UR44, UR44, 0xe ;  /* 0x0000000e2c2c789a */ /* 0x000fc40008000000 */
[----:B------:R-:W-:Y:S02]  /*1e30*/  USGXT.U32 UR46, UR21, 0xe ;  /* 0x0000000e152e789a */ /* 0x000fe40008000000 */
[----:B------:R-:W-:Y:S02]  /*1e40*/  @UP1 UIADD3 UR8, UR12, 0x18000, URZ ;  /* 0x000180000c081890 */ /* 0x000fe4000fffe03f */
[----:B------:R-:W-:Y:S01]  /*1e50*/  @UP1 UIADD3 UR9, UR22, 0x30000, URZ ;  /* 0x0003000016091890 */ /* 0x000fe2000fffe03f */
[----:B------:R-:W-:Y:S01]  /*1e60*/  @UP1 UMOV UR18, UR6 ;  /* 0x0000000600121c82 */ /* 0x000fe20008000000 */
[----:B------:R-:W-:Y:S01]  /*1e70*/  @UP1 UMOV UR19, UR7 ;  /* 0x0000000700131c82 */ /* 0x000fe20008000000 */
[----:B------:R-:W-:Y:S01]  /*1e80*/  UMOV UR45, 0x40000040 ;  /* 0x40000040002d7882 */ /* 0x000fe20000000000 */
[----:B------:R-:W-:Y:S01]  /*1e90*/  UMOV UR47, 0x40000040 ;  /* 0x40000040002f7882 */ /* 0x000fe20000000000 */
[----:B------:R-:W-:Y:S06]  /*1ea0*/  BAR.SYNC.DEFER_BLOCKING 0x0 ;  /* 0x0000000000007b1d */ /* 0x000fec0000010000 */
[----:B------:R1:W-:Y:S02]  /*1eb0*/  @UP2 UTMALDG.2D [UR12], [UR16] ;  /* 0x0000000c100025b4 */ /* 0x0003e40008008000 */
[----:B------:R-:W-:Y:S06]  /*1ec0*/  BAR.SYNC.DEFER_BLOCKING 0x0 ;  /* 0x0000000000007b1d */ /* 0x000fec0000010000 */
[----:B------:R1:W-:Y:S02]  /*1ed0*/  @UP3 UTMALDG.2D [UR8], [UR18] ;  /* 0x00000008120035b4 */ /* 0x0003e40008008000 */
[----:B------:R-:W-:Y:S06]  /*1ee0*/  BAR.SYNC.DEFER_BLOCKING 0x0 ;  /* 0x0000000000007b1d */ /* 0x000fec0000010000 */
[----:B------:R-:W2:Y:S02]  /*1ef0*/  SYNCS.PHASECHK.TRANS64.TRYWAIT P0, [UR22+0x30000], R3 ;  /* 0x03000003ff0075a7 */ /* 0x000ea40008000156 */
[----:B-12---:R-:W-:Y:S05]  /*1f00*/  @!P0 BRA `(.L_x_48) ;  /* 0x0000000800b88947 */ /* 0x006fea0003800000 */
.L_x_50:
[----:B------:R-:W-:Y:S02]  /*1f10*/  WARPGROUP.DEPBAR.LE gsb0, 0x0 ;  /* 0x00008000000079c5 */ /* 0x000fe40000010000 */
[----:B------:R-:W-:Y:S01]  /*1f20*/  WARPGROUP.ARRIVE ;  /* 0x00000000000079c5 */ /* 0x000fe20000000000 */
[----:B------:R-:W-:Y:S01]  /*1f30*/  UIADD3 UR40, UP0, UR44, 0x2, URZ ;  /* 0x000000022c287890 */ /* 0x000fe2000ff1e03f */
[----:B------:R-:W1:Y:S01]  /*1f40*/  LDC R3, c[0x0][0x230] ;  /* 0x00008c00ff037b82 */ /* 0x000e620000000800 */
[----:B------:R-:W-:Y:S01]  /*1f50*/  UIADD3 UR42, UP1, UR46, 0x2, URZ ;  /* 0x000000022e2a7890 */ /* 0x000fe2000ff3e03f */
[----:B------:R-:W-:Y:S02]  /*1f60*/  UMOV UR8, URZ ;  /* 0x0000003f00087c82 */ /* 0x000fe40008000000 */
[----:B------:R-:W-:Y:S01]  /*1f70*/  HGMMA.64x128x16.F32.BF16 R88, gdesc[UR44], R88 ;  /* 0x01e000002c5879f0 */ /* 0x000fe20008701858 */
[----:B------:R-:W-:Y:S01]  /*1f80*/  UMOV UR9, URZ ;  /* 0x0000003f00097c82 */ /* 0x000fe20008000000 */
[----:B------:R-:W-:-:S02]  /*1f90*/  UIADD3.X UR41, UR8, 0x40000040, URZ, UP0, !UPT ;  /* 0x4000004008297890 */ /* 0x000fc400087fe43f */
[----:B------:R-:W-:Y:S02]  /*1fa0*/  UIADD3.X UR43, UR9, 0x40000040, URZ, UP1, !UPT ;  /* 0x40000040092b7890 */ /* 0x000fe40008ffe43f */
[----:B------:R-:W-:Y:S02]  /*1fb0*/  UIADD3.64 UR36, UR40, 0x2, URZ ;  /* 0x0000000228247897 */ /* 0x000fe4000fffe03f */
[----:B------:R-:W-:Y:S02]  /*1fc0*/  UIADD3.64 UR38, UR42, 0x2, URZ ;  /* 0x000000022a267897 */ /* 0x000fe4000fffe03f */
[----:B------:R-:W-:Y:S02]  /*1fd0*/  UIADD3.64 UR32, UR40, 0x4, URZ ;  /* 0x0000000428207897 */ /* 0x000fe4000fffe03f */
[----:B------:R-:W-:Y:S02]  /*1fe0*/  UIADD3.64 UR34, UR42, 0x4, URZ ;  /* 0x000000042a227897 */ /* 0x000fe4000fffe03f */
[----:B------:R-:W-:-:S02]  /*1ff0*/  UIADD3.64 UR28, UR40, 0x3fe, URZ ;  /* 0x000003fe281c7897 */ /* 0x000fc4000fffe03f */
[----:B------:R-:W-:Y:S02]  /*2000*/  UIADD3.64 UR30, UR42, 0x3fe, URZ ;  /* 0x000003fe2a1e7897 */ /* 0x000fe4000fffe03f */
[----:B------:R-:W-:Y:S02]  /*2010*/  UIADD3.64 UR24, UR40, 0x400, URZ ;  /* 0x0000040028187897 */ /* 0x000fe4000fffe03f */
[----:B------:R-:W-:Y:S02]  /*2020*/  UIADD3.64 UR26, UR42, 0x400, URZ ;  /* 0x000004002a1a7897 */ /* 0x000fe4000fffe03f */
[----:B------:R-:W-:Y:S02]  /*2030*/  UIADD3.64 UR20, UR40, 0x402, URZ ;  /* 0x0000040228147897 */ /* 0x000fe4000fffe03f */
[----:B------:R-:W-:Y:S02]  /*2040*/  UIADD3.64 UR22, UR42, 0x402, URZ ;  /* 0x000004022a167897 */ /* 0x000fe4000fffe03f */
[----:B------:R-:W-:-:S02]  /*2050*/  UIADD3.64 UR16, UR40, 0x404, URZ ;  /* 0x0000040428107897 */ /* 0x000fc4000fffe03f */
[----:B------:R-:W-:Y:S02]  /*2060*/  UIADD3.64 UR18, UR42, 0x404, URZ ;  /* 0x000004042a127897 */ /* 0x000fe4000fffe03f */
[----:B------:R-:W-:Y:S02]  /*2070*/  UIADD3.64 UR44, UR40, 0x1fe, URZ ;  /* 0x000001fe282c7897 */ /* 0x000fe4000fffe03f */
[----:B------:R-:W-:Y:S02]  /*2080*/  UIADD3 UR52, UR52, 0x80, URZ ;  /* 0x0000008034347890 */ /* 0x000fe4000fffe03f */
[----:B------:R-:W-:-:S04]  /*2090*/  UIADD3 UR53, UR53, 0x1, URZ ;  /* 0x0000000135357890 */ /* 0x000fc8000fffe03f */
[----:B-1----:R-:W-:Y:S01]  /*20a0*/  ISETP.LE.AND P0, PT, R3, UR52, PT ;  /* 0x0000003403007c0c */ /* 0x002fe2000bf03270 */
[----:B------:R-:W-:-:S04]  /*20b0*/  UISETP.NE.U32.AND UP0, UPT, UR53, 0x3, UPT ;  /* 0x000000033500788c */ /* 0x000fc8000bf05070 */
[----:B------:R-:W-:Y:S02]  /*20c0*/  USEL UR8, URZ, 0x1, UP0 ;  /* 0x000000013f087887 */ /* 0x000fe40008000000 */
[----:B------:R-:W-:Y:S02]  /*20d0*/  USEL UR53, UR53, URZ, UP0 ;  /* 0x0000003f35357287 */ /* 0x000fe40008000000 */
[----:B------:R-:W-:Y:S01]  /*20e0*/  ULOP3.LUT UR55, UR55, UR8, URZ, 0x3c, !UPT ;  /* 0x0000000837377292 */ /* 0x000fe2000f8e3c3f */
[----:B------:R-:W-:-:S12]  /*20f0*/  HGMMA.64x128x16.F32.BF16 R88, gdesc[UR40], R88 ;  /* 0x01e00000285879f0 */ /* 0x000fd80008701858 */
[----:B------:R-:W-:Y:S01]  /*2100*/  HGMMA.64x128x16.F32.BF16 R88, gdesc[UR36], R88 ;  /* 0x01e00000245879f0 */ /* 0x000fe20008701858 */
[----:B------:R-:W-:-:S11]  /*2110*/  UIADD3.64 UR36, UR40, 0x202, URZ ;  /* 0x0000020228247897 */ /* 0x000fd6000fffe03f */
        /* <DEDUP_REMOVED lines=11> */
[----:B------:R-:W-:Y:S01]  /*21d0*/  UIADD3.64 UR44, UR40, 0x200, URZ ;  /* 0x00000200282c7897 */ /* 0x000fe2000fffe03f */
[----:B------:R-:W-:Y:S01]  /*21e0*/  UMOV UR46, UR42 ;  /* 0x0000002a002e7c82 */ /* 0x000fe20008000000 */
[----:B------:R-:W-:-:S09]  /*21f0*/  UMOV UR47, UR43 ;  /* 0x0000002b002f7c82 */ /* 0x000fd20008000000 */
[----:B------:R-:W-:-:S12]  /*2200*/  HGMMA.64x128x16.F32.BF16 R24, gdesc[UR44], R24 ;  /* 0x01e000002c1879f0 */ /* 0x000fd80008701818 */
[----:B------:R-:W-:-:S12]  /*2210*/  HGMMA.64x128x16.F32.BF16 R24, gdesc[UR36], R24 ;  /* 0x01e00000241879f0 */ /* 0x000fd80008701818 */
[----:B------:R-:W-:-:S12]  /*2220*/  HGMMA.64x128x16.F32.BF16 R24, gdesc[UR32], R24 ;  /* 0x01e00000201879f0 */ /* 0x000fd80008701818 */
[----:B------:R-:W-:-:S12]  /*2230*/  HGMMA.64x128x16.F32.BF16 R24, gdesc[UR28], R24 ;  /* 0x01e000001c1879f0 */ /* 0x000fd80008701818 */
[----:B------:R-:W-:-:S12]  /*2240*/  HGMMA.64x128x16.F32.BF16 R24, gdesc[UR24], R24 ;  /* 0x01e00000181879f0 */ /* 0x000fd80008701818 */
[----:B------:R-:W-:-:S12]  /*2250*/  HGMMA.64x128x16.F32.BF16 R24, gdesc[UR20], R24 ;  /* 0x01e00000141879f0 */ /* 0x000fd80008701818 */
[----:B------:R-:W-:Y:S01]  /*2260*/  HGMMA.64x128x16.F32.BF16 R24, gdesc[UR16], R24, gsb0 ;  /* 0x01e00000101879f0 */ /* 0x000fe20008001818 */
[----:B------:R-:W-:Y:S05]  /*2270*/  @!P0 BRA `(.L_x_49) ;  /* 0xfffffff8007c8947 */ /* 0x000fea000383ffff */
.L_x_47:
[----:B------:R-:W-:Y:S02]  /*2280*/  WARPGROUP.DEPBAR.LE gsb0, 0x0 ;  /* 0x00008000000079c5 */ /* 0x000fe40000010000 */
[----:B----4-:R-:W-:Y:S01]  /*2290*/  BAR.SYNC.DEFER_BLOCKING 0x0 ;  /* 0x0000000000007b1d */ /* 0x010fe20000010000 */
[C---:B-1----:R-:W-:Y:S01]  /*22a0*/  IMAD.SHL.U32 R3, R0.reuse, 0x80, RZ ;  /* 0x0000008000037824 */ /* 0x042fe200078e00ff */
[----:B------:R-:W-:Y:S01]  /*22b0*/  ELECT P0, URZ, PT ;  /* 0x00000000003f782f */ /* 0x000fe20003800000 */
[----:B------:R-:W-:Y:S01]  /*22c0*/  IMAD.SHL.U32 R4, R0, 0x10, RZ ;  /* 0x0000001000047824 */ /* 0x000fe200078e00ff */
[----:B------:R-:W-:Y:S01]  /*22d0*/  F2FP.BF16.F32.PACK_AB R88, R89, R88 ;  /* 0x000000585958723e */ /* 0x000fe200000010ff */
[----:B--2---:R-:W-:Y:S01]  /*22e0*/  ULOP3.LUT UR12, UR54, 0x1, URZ, 0xc0, !UPT ;  /* 0x00000001360c7892 */ /* 0x004fe2000f8ec03f */
[----:B------:R-:W-:Y:S01]  /*22f0*/  LOP3.LUT R3, R3, 0x780, RZ, 0xc0, !PT ;  /* 0x0000078003037812 */ /* 0x000fe200078ec0ff */
[----:B------:R-:W-:Y:S01]  /*2300*/  UMOV UR14, UR15 ;  /* 0x0000000f000e7c82 */ /* 0x000fe20008000000 */
[----:B------:R-:W-:Y:S01]  /*2310*/  F2FP.BF16.F32.PACK_AB R89, R91, R90 ;  /* 0x0000005a5b59723e */ /* 0x000fe200000010ff */
[----:B------:R-:W-:Y:S01]  /*2320*/  ULEA UR13, UR12, UR11, 0x6 ;  /* 0x0000000b0c0d7291 */ /* 0x000fe2000f8e303f */
[----:B------:R-:W-:Y:S01]  /*2330*/  LOP3.LUT R3, R3, 0x70, R4, 0xf8, !PT ;  /* 0x0000007003037812 */ /* 0x000fe200078ef804 */
[----:B------:R-:W-:Y:S01]  /*2340*/  ULEA UR12, UR12, UR56, 0xe ;  /* 0x000000380c0c7291 */ /* 0x000fe2000f8e703f */
[----:B------:R-:W-:-:S02]  /*2350*/  F2FP.BF16.F32.PACK_AB R120, R121, R120 ;  /* 0x000000787978723e */ /* 0x000fc400000010ff */
[----:B------:R-:W-:Y:S01]  /*2360*/  LOP3.LUT R3, R3, 0x10, R0, 0x78, !PT ;  /* 0x0000001003037812 */ /* 0x000fe200078e7800 */
[----:B------:R-:W-:Y:S01]  /*2370*/  IMAD.SHL.U32 R0, R0, 0x40, RZ ;  /* 0x0000004000007824 */ /* 0x000fe200078e00ff */
[----:B------:R-:W-:Y:S02]  /*2380*/  ISETP.LT.U32.AND P0, PT, R2, 0x40, P0 ;  /* 0x000000400200780c */ /* 0x000fe40000701070 */
[----:B------:R-:W-:Y:S02]  /*2390*/  F2FP.BF16.F32.PACK_AB R90, R93, R92 ;  /* 0x0000005c5d5a723e */ /* 0x000fe400000010ff */
[----:B------:R-:W-:Y:S02]  /*23a0*/  LOP3.LUT R0, R3, 0x1800, R0, 0xf8, !PT ;  /* 0x0000180003007812 */ /* 0x000fe400078ef800 */
[----:B------:R-:W-:Y:S01]  /*23b0*/  F2FP.BF16.F32.PACK_AB R91, R95, R94 ;  /* 0x0000005e5f5b723e */ /* 0x000fe200000010ff */
[----:B------:R-:W1:Y:S02]  /*23c0*/  @!P2 SYNCS.CCTL.IV [UR56+0x30000] ;  /* 0x03000000ff00a9b1 */ /* 0x000e640008000038 */
[----:B-1----:R-:W-:Y:S01]  /*23d0*/  BAR.SYNC.DEFER_BLOCKING 0x0 ;  /* 0x0000000000007b1d */ /* 0x002fe20000010000 */
[C---:B------:R-:W-:Y:S01]  /*23e0*/  LOP3.LUT R3, R0.reuse, 0x20, RZ, 0x3c, !PT ;  /* 0x0000002000037812 */ /* 0x040fe200078e3cff */
[----:B------:R-:W-:Y:S01]  /*23f0*/  VIADD R2, R0, UR56 ;  /* 0x0000003800027c36 */ /* 0x000fe20008000000 */
[----:B------:R-:W-:-:S02]  /*2400*/  F2FP.BF16.F32.PACK_AB R121, R123, R122 ;  /* 0x0000007a7b79723e */ /* 0x000fc400000010ff */
[----:B------:R-:W-:Y:S01]  /*2410*/  F2FP.BF16.F32.PACK_AB R24, R25, R24 ;  /* 0x000000181918723e */ /* 0x000fe200000010ff */
[----:B------:R-:W-:Y:S01]  /*2420*/  VIADD R3, R3, UR56 ;  /* 0x0000003803037c36 */ /* 0x000fe20008000000 */
[----:B------:R-:W-:Y:S01]  /*2430*/  F2FP.BF16.F32.PACK_AB R122, R125, R124 ;  /* 0x0000007c7d7a723e */ /* 0x000fe200000010ff */
[----:B------:R-:W-:Y:S01]  /*2440*/  VOTEU.ANY UP0, P0 ;  /* 0x00000000003f7886 */ /* 0x000fe20000000100 */
[----:B------:R-:W-:Y:S01]  /*2450*/  F2FP.BF16.F32.PACK_AB R123, R127, R126 ;  /* 0x0000007e7f7b723e */ /* 0x000fe200000010ff */
[----:B------:R-:W-:Y:S01]  /*2460*/  VOTEU.ANY UP1, P0 ;  /* 0x00000000003f7886 */ /* 0x000fe20000020100 */
[----:B------:R-:W-:Y:S02]  /*2470*/  F2FP.BF16.F32.PACK_AB R25, R27, R26 ;  /* 0x0000001a1b19723e */ /* 0x000fe400000010ff */
[----:B------:R-:W-:Y:S01]  /*2480*/  F2FP.BF16.F32.PACK_AB R56, R57, R56 ;  /* 0x000000383938723e */ /* 0x000fe200000010ff */
[----:B------:R-:W-:Y:S01]  /*2490*/  @UP0 UMOV UR8, UR48 ;  /* 0x0000003000080c82 */ /* 0x000fe20008000000 */
[----:B------:R-:W-:Y:S01]  /*24a0*/  F2FP.BF16.F32.PACK_AB R96, R97, R96 ;  /* 0x000000606160723e */ /* 0x000fe200000010ff */
[----:B------:R-:W-:Y:S01]  /*24b0*/  @UP0 UMOV UR9, UR49 ;  /* 0x0000003100090c82 */ /* 0x000fe20008000000 */
[----:B------:R-:W-:-:S02]  /*24c0*/  F2FP.BF16.F32.PACK_AB R26, R29, R28 ;  /* 0x0000001c1d1a723e */ /* 0x000fc400000010ff */
[----:B------:R-:W-:Y:S02]  /*24d0*/  F2FP.BF16.F32.PACK_AB R27, R31, R30 ;  /* 0x0000001e1f1b723e */ /* 0x000fe400000010ff */
[----:B------:R-:W-:Y:S02]  /*24e0*/  F2FP.BF16.F32.PACK_AB R57, R59, R58 ;  /* 0x0000003a3b39723e */ /* 0x000fe400000010ff */
[----:B------:R-:W-:Y:S01]  /*24f0*/  F2FP.BF16.F32.PACK_AB R97, R99, R98 ;  /* 0x000000626361723e */ /* 0x000fe200000010ff */
[----:B------:R-:W1:Y:S02]  /*2500*/  @!P2 SYNCS.CCTL.IV [UR56+0x30008] ;  /* 0x03000800ff00a9b1 */ /* 0x000e640008000038 */
[----:B-1----:R-:W-:Y:S01]  /*2510*/  BAR.SYNC.DEFER_BLOCKING 0x0 ;  /* 0x0000000000007b1d */ /* 0x002fe20000010000 */
[----:B------:R-:W-:Y:S02]  /*2520*/  F2FP.BF16.F32.PACK_AB R128, R129, R128 ;  /* 0x000000808180723e */ /* 0x000fe400000010ff */
[----:B------:R-:W-:-:S02]  /*2530*/  F2FP.BF16.F32.PACK_AB R58, R61, R60 ;  /* 0x0000003c3d3a723e */ /* 0x000fc400000010ff */
[----:B------:R-:W-:Y:S02]  /*2540*/  F2FP.BF16.F32.PACK_AB R59, R63, R62 ;  /* 0x0000003e3f3b723e */ /* 0x000fe400000010ff */
[----:B------:R-:W-:Y:S02]  /*2550*/  LOP3.LUT R4, R0, 0x40, RZ, 0x3c, !PT ;  /* 0x0000004000047812 */ /* 0x000fe400078e3cff */
[----:B------:R-:W-:Y:S02]  /*2560*/  F2FP.BF16.F32.PACK_AB R98, R101, R100 ;  /* 0x000000646562723e */ /* 0x000fe400000010ff */
[----:B------:R-:W-:Y:S01]  /*2570*/  F2FP.BF16.F32.PACK_AB R99, R103, R102 ;  /* 0x000000666763723e */ /* 0x000fe200000010ff */
[----:B------:R-:W-:Y:S01]  /*2580*/  VIADD R4, R4, UR56 ;  /* 0x0000003804047c36 */ /* 0x000fe20008000000 */
[----:B------:R-:W-:Y:S02]  /*2590*/  F2FP.BF16.F32.PACK_AB R129, R131, R130 ;  /* 0x000000828381723e */ /* 0x000fe400000010ff */
[----:B------:R-:W-:-:S02]  /*25a0*/  F2FP.BF16.F32.PACK_AB R32, R33, R32 ;  /* 0x000000202120723e */ /* 0x000fc400000010ff */
[----:B------:R-:W-:Y:S02]  /*25b0*/  F2FP.BF16.F32.PACK_AB R130, R133, R132 ;  /* 0x000000848582723e */ /* 0x000fe400000010ff */
[----:B------:R-:W-:Y:S02]  /*25c0*/  F2FP.BF16.F32.PACK_AB R131, R135, R134 ;  /* 0x000000868783723e */ /* 0x000fe400000010ff */
[----:B------:R-:W-:Y:S02]  /*25d0*/  F2FP.BF16.F32.PACK_AB R33, R35, R34 ;  /* 0x000000222321723e */ /* 0x000fe400000010ff */
[----:B------:R-:W-:Y:S01]  /*25e0*/  F2FP.BF16.F32.PACK_AB R64, R65, R64 ;  /* 0x000000404140723e */ /* 0x000fe200000010ff */
[----:B------:R-:W1:Y:S02]  /*25f0*/  @!P2 SYNCS.CCTL.IV [UR56+0x30010] ;  /* 0x03001000ff00a9b1 */ /* 0x000e640008000038 */
[----:B-1----:R-:W-:Y:S01]  /*2600*/  STSM.16.M88.4 [R2], R88 ;  /* 0x0000005802007844 */ /* 0x002fe20000000200 */
[----:B------:R-:W-:-:S02]  /*2610*/  F2FP.BF16.F32.PACK_AB R104, R105, R104 ;  /* 0x000000686968723e */ /* 0x000fc400000010ff */
[----:B------:R-:W-:Y:S01]  /*2620*/  F2FP.BF16.F32.PACK_AB R34, R37, R36 ;  /* 0x000000242522723e */ /* 0x000fe200000010ff */
[----:B------:R-:W-:Y:S01]  /*2630*/  STSM.16.M88.4 [R2+0x4000], R120 ;  /* 0x0040007802007844 */ /* 0x000fe20000000200 */
[----:B------:R-:W-:Y:S02]  /*2640*/  F2FP.BF16.F32.PACK_AB R35, R39, R38 ;  /* 0x000000262723723e */ /* 0x000fe400000010ff */
[----:B------:R-:W-:Y:S01]  /*2650*/  F2FP.BF16.F32.PACK_AB R65, R67, R66 ;  /* 0x000000424341723e */ /* 0x000fe200000010ff */
[----:B------:R-:W-:Y:S01]  /*2660*/  STSM.16.M88.4 [R2+0x2000], R24 ;  /* 0x0020001802007844 */ /* 0x000fe20000000200 */
[----:B------:R-:W-:Y:S02]  /*2670*/  F2FP.BF16.F32.PACK_AB R105, R107, R106 ;  /* 0x0000006a6b69723e */ /* 0x000fe400000010ff */
[----:B------:R-:W-:Y:S01]  /*2680*/  F2FP.BF16.F32.PACK_AB R136, R137, R136 ;  /* 0x000000888988723e */ /* 0x000fe200000010ff */
[----:B------:R-:W-:Y:S01]  /*2690*/  STSM.16.M88.4 [R2+0x6000], R56 ;  /* 0x0060003802007844 */ /* 0x000fe20000000200 */
[----:B------:R-:W-:-:S02]  /*26a0*/  F2FP.BF16.F32.PACK_AB R66, R69, R68 ;  /* 0x000000444542723e */ /* 0x000fc400000010ff */
[----:B------:R-:W-:Y:S01]  /*26b0*/  F2FP.BF16.F32.PACK_AB R67, R71, R70 ;  /* 0x000000464743723e */ /* 0x000fe200000010ff */
[----:B------:R-:W-:Y:S01]  /*26c0*/  STSM.16.M88.4 [R3], R96 ;  /* 0x0000006003007844 */ /* 0x000fe20000000200 */
[----:B------:R-:W-:Y:S02]  /*26d0*/  LOP3.LUT R0, R0, 0x60, RZ, 0x3c, !PT ;  /* 0x0000006000007812 */ /* 0x000fe400078e3cff */
[----:B------:R-:W-:Y:S01]  /*26e0*/  F2FP.BF16.F32.PACK_AB R106, R109, R108 ;  /* 0x0000006c6d6a723e */ /* 0x000fe200000010ff */
[----:B------:R-:W-:Y:S01]  /*26f0*/  STSM.16.M88.4 [R3+0x4000], R128 ;  /* 0x0040008003007844 */ /* 0x000fe20000000200 */
[----:B------:R-:W-:Y:S01]  /*2700*/  F2FP.BF16.F32.PACK_AB R107, R111, R110 ;  /* 0x0000006e6f6b723e */ /* 0x000fe200000010ff */
[----:B------:R-:W-:Y:S01]  /*2710*/  VIADD R0, R0, UR56 ;  /* 0x0000003800007c36 */ /* 0x000fe20008000000 */
[----:B------:R-:W-:Y:S01]  /*2720*/  F2FP.BF16.F32.PACK_AB R137, R139, R138 ;  /* 0x0000008a8b89723e */ /* 0x000fe200000010ff */
[----:B------:R-:W-:Y:S01]  /*2730*/  STSM.16.M88.4 [R3+0x2000], R32 ;  /* 0x0020002003007844 */ /* 0x000fe20000000200 */
[----:B------:R-:W-:-:S02]  /*2740*/  F2FP.BF16.F32.PACK_AB R40, R41, R40 ;  /* 0x000000282928723e */ /* 0x000fc400000010ff */
[----:B------:R-:W-:Y:S01]  /*2750*/  F2FP.BF16.F32.PACK_AB R138, R141, R140 ;  /* 0x0000008c8d8a723e */ /* 0x000fe200000010ff */
[----:B------:R-:W-:Y:S01]  /*2760*/  STSM.16.M88.4 [R3+0x6000], R64 ;  /* 0x0060004003007844 */ /* 0x000fe20000000200 */
[----:B------:R-:W-:Y:S02]  /*2770*/  F2FP.BF16.F32.PACK_AB R139, R143, R142 ;  /* 0x0000008e8f8b723e */ /* 0x000fe400000010ff */
[----:B------:R-:W-:Y:S01]  /*2780*/  F2FP.BF16.F32.PACK_AB R41, R43, R42 ;  /* 0x0000002a2b29723e */ /* 0x000fe200000010ff */
[----:B------:R-:W-:Y:S01]  /*2790*/  STSM.16.M88.4 [R4], R104 ;  /* 0x0000006804007844 */ /* 0x000fe20000000200 */
[----:B------:R-:W-:Y:S02]  /*27a0*/  F2FP.BF16.F32.PACK_AB R72, R73, R72 ;  /* 0x000000484948723e */ /* 0x000fe400000010ff */
[----:B------:R-:W-:Y:S01]  /*27b0*/  F2FP.BF16.F32.PACK_AB R112, R113, R112 ;  /* 0x000000707170723e */ /* 0x000fe200000010ff */
[----:B------:R-:W-:Y:S01]  /*27c0*/  STSM.16.M88.4 [R4+0x4000], R136 ;  /* 0x0040008804007844 */ /* 0x000fe20000000200 */
[----:B------:R-:W-:-:S02]  /*27d0*/  F2FP.BF16.F32.PACK_AB R42, R45, R44 ;  /* 0x0000002c2d2a723e */ /* 0x000fc400000010ff */
[----:B------:R-:W-:Y:S02]  /*27e0*/  F2FP.BF16.F32.PACK_AB R43, R47, R46 ;  /* 0x0000002e2f2b723e */ /* 0x000fe400000010ff */
[----:B------:R-:W-:Y:S02]  /*27f0*/  F2FP.BF16.F32.PACK_AB R73, R75, R74 ;  /* 0x0000004a4b49723e */ /* 0x000fe400000010ff */
[----:B------:R-:W-:Y:S01]  /*2800*/  F2FP.BF16.F32.PACK_AB R113, R115, R114 ;  /* 0x000000727371723e */ /* 0x000fe200000010ff */
[----:B------:R-:W-:Y:S01]  /*2810*/  STSM.16.M88.4 [R4+0x2000], R40 ;  /* 0x0020002804007844 */ /* 0x000fe20000000200 */
[----:B------:R-:W-:Y:S02]  /*2820*/  F2FP.BF16.F32.PACK_AB R144, R145, R144 ;  /* 0x000000909190723e */ /* 0x000fe400000010ff */
[----:B------:R-:W-:Y:S02]  /*2830*/  F2FP.BF16.F32.PACK_AB R74, R77, R76 ;  /* 0x0000004c4d4a723e */ /* 0x000fe400000010ff */
[----:B------:R-:W-:-:S02]  /*2840*/  F2FP.BF16.F32.PACK_AB R75, R79, R78 ;  /* 0x0000004e4f4b723e */ /* 0x000fc400000010ff */
[----:B------:R-:W-:Y:S02]  /*2850*/  F2FP.BF16.F32.PACK_AB R114, R117, R116 ;  /* 0x000000747572723e */ /* 0x000fe400000010ff */
[----:B------:R-:W-:Y:S01]  /*2860*/  F2FP.BF16.F32.PACK_AB R115, R119, R118 ;  /* 0x000000767773723e */ /* 0x000fe200000010ff */
[----:B------:R-:W-:Y:S01]  /*2870*/  STSM.16.M88.4 [R4+0x6000], R72 ;  /* 0x0060004804007844 */ /* 0x000fe20000000200 */
[----:B------:R-:W-:Y:S02]  /*2880*/  F2FP.BF16.F32.PACK_AB R145, R147, R146 ;  /* 0x000000929391723e */ /* 0x000fe400000010ff */
[----:B------:R-:W-:Y:S01]  /*2890*/  F2FP.BF16.F32.PACK_AB R48, R49, R48 ;  /* 0x000000303130723e */ /* 0x000fe200000010ff */
[----:B------:R-:W-:Y:S01]  /*28a0*/  STSM.16.M88.4 [R0], R112 ;  /* 0x0000007000007844 */ /* 0x000fe20000000200 */
[----:B------:R-:W-:Y:S02]  /*28b0*/  F2FP.BF16.F32.PACK_AB R146, R149, R148 ;  /* 0x000000949592723e */ /* 0x000fe400000010ff */
[----:B------:R-:W-:-:S02]  /*28c0*/  F2FP.BF16.F32.PACK_AB R147, R151, R150 ;  /* 0x000000969793723e */ /* 0x000fc400000010ff */
[----:B------:R-:W-:Y:S02]  /*28d0*/  F2FP.BF16.F32.PACK_AB R49, R51, R50 ;  /* 0x000000323331723e */ /* 0x000fe400000010ff */
[----:B------:R-:W-:Y:S01]  /*28e0*/  F2FP.BF16.F32.PACK_AB R80, R81, R80 ;  /* 0x000000505150723e */ /* 0x000fe200000010ff */
[----:B------:R-:W-:Y:S01]  /*28f0*/  STSM.16.M88.4 [R0+0x4000], R144 ;  /* 0x0040009000007844 */ /* 0x000fe20000000200 */
[----:B------:R-:W-:Y:S02]  /*2900*/  F2FP.BF16.F32.PACK_AB R50, R53, R52 ;  /* 0x000000343532723e */ /* 0x000fe400000010ff */
[----:B------:R-:W-:Y:S02]  /*2910*/  F2FP.BF16.F32.PACK_AB R51, R55, R54 ;  /* 0x000000363733723e */ /* 0x000fe400000010ff */
[----:B------:R-:W-:Y:S02]  /*2920*/  F2FP.BF16.F32.PACK_AB R81, R83, R82 ;  /* 0x000000525351723e */ /* 0x000fe400000010ff */
[----:B------:R-:W-:Y:S01]  /*2930*/  F2FP.BF16.F32.PACK_AB R82, R85, R84 ;  /* 0x000000545552723e */ /* 0x000fe200000010ff */
[----:B------:R-:W-:Y:S01]  /*2940*/  STSM.16.M88.4 [R0+0x2000], R48 ;  /* 0x0020003000007844 */ /* 0x000fe20000000200 */
[----:B------:R-:W-:-:S05]  /*2950*/  F2FP.BF16.F32.PACK_AB R83, R87, R86 ;  /* 0x000000565753723e */ /* 0x000fca00000010ff */
[----:B------:R-:W-:Y:S01]  /*2960*/  STSM.16.M88.4 [R0+0x6000], R80 ;  /* 0x0060005000007844 */ /* 0x000fe20000000200 */
[----:B------:R1:W-:Y:S06]  /*2970*/  MEMBAR.ALL.CTA ;  /* 0x0000000000007992 */ /* 0x0003ec0000008000 */
[----:B-1----:R-:W1:Y:S02]  /*2980*/  FENCE.VIEW.ASYNC.S ;  /* 0x00000000000073c6 */ /* 0x002e640000000000 */
[----:B-1----:R-:W-:Y:S06]  /*2990*/  BAR.SYNC.DEFER_BLOCKING 0x0 ;  /* 0x0000000000007b1d */ /* 0x002fec0000010000 */
[----:B------:R1:W-:Y:S01]  /*29a0*/  @UP1 UTMASTG.2D [UR12], [UR8] ;  /* 0x0000000c080013b5 */ /* 0x0003e20008008000 */
[----:B------:R0:W-:Y:S01]  /*29b0*/  UTMACMDFLUSH ;  /* 0x00000000000079b7 */ /* 0x0001e20000000000 */
[----:B------:R-:W-:-:S04]  /*29c0*/  DEPBAR.LE SB0, 0x0 ;  /* 0x000080000000791a */ /* 0x000fc80000000000 */
[----:B------:R-:W-:Y:S06]  /*29d0*/  BAR.SYNC.DEFER_BLOCKING 0x0 ;  /* 0x0000000000007b1d */ /* 0x000fec0000010000 */
[----:B-1----:R-:W-:Y:S05]  /*29e0*/  EXIT ;  /* 0x000000000000794d */ /* 0x002fea0003800000 */
.L_x_48:
[----:B------:R-:W1:Y:S02]  /*29f0*/  SYNCS.PHASECHK.TRANS64.TRYWAIT P0, [UR22+0x30000], R3 ;  /* 0x03000003ff0075a7 */ /* 0x000e640008000156 */
[----:B-1----:R-:W-:Y:S05]  /*2a00*/  @!P0 BRA `(.L_x_48) ;  /* 0xfffffffc00f88947 */ /* 0x002fea000383ffff */
[----:B------:R-:W-:Y:S05]  /*2a10*/  BRA `(.L_x_50) ;  /* 0xfffffff4003c7947 */ /* 0x000fea000383ffff */
.L_x_51:
[----:B------:R-:W-:-:S00]  /*2a20*/  BRA `(.L_x_51) ;  /* 0xfffffffc00fc7947 */ /* 0x000fc0000383ffff */
[----:B------:R-:W-:-:S00]  /*2a30*/  NOP ;  /* 0x0000000000007918 */ /* 0x000fc00000000000 */
        /* <DEDUP_REMOVED lines=12> */
.L_x_52:


//--------------------- .nv.shared.gluon_wgmma    --------------------------
	.section	.nv.shared.gluon_wgmma,"aw",@nobits
	.sectionflags	@""
	.align	16
	.zero		1024


//--------------------- .nv.shared.reserved.0     --------------------------
	.section	.nv.shared.reserved.0,"aw",@nobits
	.weak		__nv_reservedSMEM_offset_0_alias
	.size		__nv_reservedSMEM_offset_0_alias, 0, 0
	.other		__nv_reservedSMEM_offset_0_alias,@"STO_CUDA_RESERVED_SHARED STV_DEFAULT"
__nv_reservedSMEM_offset_0_alias:
	.zero		0


//--------------------- .nv.constant0.gluon_wgmma --------------------------
	.section	.nv.constant0.gluon_wgmma,"a",@progbits
	.sectionflags	@""
	.align	4
.nv.constant0.gluon_wgmma:
	.zero		608


//--------------------- SYMBOLS --------------------------

	.type		.nv.reservedSmem.offset0,@object
	.size		.nv.reservedSmem.offset0,0x4
